//
// Generated by NVIDIA NVVM Compiler
//
// Compiler Build ID: CL-36424714
// Cuda compilation tools, release 13.0, V13.0.88
// Based on NVVM 20.0.0
//

.version 9.0
.target sm_100
.address_size 64

	// .globl	_ZN7cobraml7kernels9qk_kernelEPfS1_S1_iiii

.visible .entry _ZN7cobraml7kernels9qk_kernelEPfS1_S1_iiii(
	.param .u64 .ptr .align 1 _ZN7cobraml7kernels9qk_kernelEPfS1_S1_iiii_param_0,
	.param .u64 .ptr .align 1 _ZN7cobraml7kernels9qk_kernelEPfS1_S1_iiii_param_1,
	.param .u64 .ptr .align 1 _ZN7cobraml7kernels9qk_kernelEPfS1_S1_iiii_param_2,
	.param .u32 _ZN7cobraml7kernels9qk_kernelEPfS1_S1_iiii_param_3,
	.param .u32 _ZN7cobraml7kernels9qk_kernelEPfS1_S1_iiii_param_4,
	.param .u32 _ZN7cobraml7kernels9qk_kernelEPfS1_S1_iiii_param_5,
	.param .u32 _ZN7cobraml7kernels9qk_kernelEPfS1_S1_iiii_param_6
)
{
	.reg .pred 	%p<11>;
	.reg .b32 	%r<72>;
	.reg .b32 	%f<115>;
	.reg .b64 	%rd<26>;

	ld.param.u64 	%rd5, [_ZN7cobraml7kernels9qk_kernelEPfS1_S1_iiii_param_0];
	ld.param.u64 	%rd6, [_ZN7cobraml7kernels9qk_kernelEPfS1_S1_iiii_param_1];
	ld.param.u64 	%rd4, [_ZN7cobraml7kernels9qk_kernelEPfS1_S1_iiii_param_2];
	ld.param.u32 	%r39, [_ZN7cobraml7kernels9qk_kernelEPfS1_S1_iiii_param_3];
	ld.param.u32 	%r36, [_ZN7cobraml7kernels9qk_kernelEPfS1_S1_iiii_param_4];
	ld.param.u32 	%r37, [_ZN7cobraml7kernels9qk_kernelEPfS1_S1_iiii_param_5];
	ld.param.u32 	%r38, [_ZN7cobraml7kernels9qk_kernelEPfS1_S1_iiii_param_6];
	cvta.to.global.u64 	%rd1, %rd6;
	cvta.to.global.u64 	%rd2, %rd5;
	mov.u32 	%r40, %ctaid.x;
	mov.u32 	%r41, %ntid.x;
	mov.u32 	%r42, %tid.x;
	mad.lo.s32 	%r1, %r40, %r41, %r42;
	mul.lo.s32 	%r43, %r36, %r39;
	mul.lo.s32 	%r44, %r43, %r37;
	mul.lo.s32 	%r45, %r44, %r37;
	setp.ge.s32 	%p1, %r1, %r45;
	@%p1 bra 	$L__BB0_15;
	mul.lo.s32 	%r2, %r37, %r36;
	mul.lo.s32 	%r3, %r2, %r37;
	div.s32 	%r4, %r1, %r3;
	mul.lo.s32 	%r46, %r4, %r3;
	sub.s32 	%r47, %r1, %r46;
	mul.lo.s32 	%r5, %r37, %r37;
	div.s32 	%r6, %r47, %r5;
	mul.lo.s32 	%r48, %r6, %r5;
	sub.s32 	%r49, %r47, %r48;
	div.s32 	%r7, %r49, %r37;
	mul.lo.s32 	%r50, %r7, %r37;
	sub.s32 	%r8, %r49, %r50;
	setp.lt.s32 	%p2, %r38, 1;
	mov.f32 	%f114, 0f00000000;
	@%p2 bra 	$L__BB0_14;
	mul.lo.s32 	%r52, %r4, %r2;
	mad.lo.s32 	%r53, %r6, %r37, %r52;
	mul.lo.s32 	%r54, %r53, %r38;
	mad.lo.s32 	%r9, %r7, %r38, %r54;
	mad.lo.s32 	%r10, %r8, %r38, %r54;
	and.b32  	%r11, %r38, 15;
	setp.lt.u32 	%p3, %r38, 16;
	mov.f32 	%f114, 0f00000000;
	mov.b32 	%r67, 0;
	@%p3 bra 	$L__BB0_5;
	and.b32  	%r67, %r38, 2147483632;
	neg.s32 	%r65, %r67;
	add.s64 	%rd3, %rd1, 32;
	mov.f32 	%f114, 0f00000000;
	mov.u32 	%r63, %r10;
	mov.u32 	%r64, %r9;
$L__BB0_4:
	.pragma "nounroll";
	mul.wide.s32 	%rd7, %r64, 4;
	add.s64 	%rd8, %rd2, %rd7;
	mul.wide.s32 	%rd9, %r63, 4;
	add.s64 	%rd10, %rd3, %rd9;
	ld.global.f32 	%f18, [%rd8];
	ld.global.f32 	%f19, [%rd10+-32];
	fma.rn.f32 	%f20, %f18, %f19, %f114;
	ld.global.f32 	%f21, [%rd8+4];
	ld.global.f32 	%f22, [%rd10+-28];
	fma.rn.f32 	%f23, %f21, %f22, %f20;
	ld.global.f32 	%f24, [%rd8+8];
	ld.global.f32 	%f25, [%rd10+-24];
	fma.rn.f32 	%f26, %f24, %f25, %f23;
	ld.global.f32 	%f27, [%rd8+12];
	ld.global.f32 	%f28, [%rd10+-20];
	fma.rn.f32 	%f29, %f27, %f28, %f26;
	ld.global.f32 	%f30, [%rd8+16];
	ld.global.f32 	%f31, [%rd10+-16];
	fma.rn.f32 	%f32, %f30, %f31, %f29;
	ld.global.f32 	%f33, [%rd8+20];
	ld.global.f32 	%f34, [%rd10+-12];
	fma.rn.f32 	%f35, %f33, %f34, %f32;
	ld.global.f32 	%f36, [%rd8+24];
	ld.global.f32 	%f37, [%rd10+-8];
	fma.rn.f32 	%f38, %f36, %f37, %f35;
	ld.global.f32 	%f39, [%rd8+28];
	ld.global.f32 	%f40, [%rd10+-4];
	fma.rn.f32 	%f41, %f39, %f40, %f38;
	ld.global.f32 	%f42, [%rd8+32];
	ld.global.f32 	%f43, [%rd10];
	fma.rn.f32 	%f44, %f42, %f43, %f41;
	ld.global.f32 	%f45, [%rd8+36];
	ld.global.f32 	%f46, [%rd10+4];
	fma.rn.f32 	%f47, %f45, %f46, %f44;
	ld.global.f32 	%f48, [%rd8+40];
	ld.global.f32 	%f49, [%rd10+8];
	fma.rn.f32 	%f50, %f48, %f49, %f47;
	ld.global.f32 	%f51, [%rd8+44];
	ld.global.f32 	%f52, [%rd10+12];
	fma.rn.f32 	%f53, %f51, %f52, %f50;
	ld.global.f32 	%f54, [%rd8+48];
	ld.global.f32 	%f55, [%rd10+16];
	fma.rn.f32 	%f56, %f54, %f55, %f53;
	ld.global.f32 	%f57, [%rd8+52];
	ld.global.f32 	%f58, [%rd10+20];
	fma.rn.f32 	%f59, %f57, %f58, %f56;
	ld.global.f32 	%f60, [%rd8+56];
	ld.global.f32 	%f61, [%rd10+24];
	fma.rn.f32 	%f62, %f60, %f61, %f59;
	ld.global.f32 	%f63, [%rd8+60];
	ld.global.f32 	%f64, [%rd10+28];
	fma.rn.f32 	%f114, %f63, %f64, %f62;
	add.s32 	%r65, %r65, 16;
	add.s32 	%r64, %r64, 16;
	add.s32 	%r63, %r63, 16;
	setp.ne.s32 	%p4, %r65, 0;
	@%p4 bra 	$L__BB0_4;
$L__BB0_5:
	setp.eq.s32 	%p5, %r11, 0;
	@%p5 bra 	$L__BB0_14;
	and.b32  	%r21, %r38, 7;
	setp.lt.u32 	%p6, %r11, 8;
	@%p6 bra 	$L__BB0_8;
	add.s32 	%r55, %r9, %r67;
	add.s32 	%r56, %r10, %r67;
	mul.wide.s32 	%rd11, %r55, 4;
	add.s64 	%rd12, %rd2, %rd11;
	ld.global.f32 	%f66, [%rd12];
	mul.wide.s32 	%rd13, %r56, 4;
	add.s64 	%rd14, %rd1, %rd13;
	ld.global.f32 	%f67, [%rd14];
	fma.rn.f32 	%f68, %f66, %f67, %f114;
	ld.global.f32 	%f69, [%rd12+4];
	ld.global.f32 	%f70, [%rd14+4];
	fma.rn.f32 	%f71, %f69, %f70, %f68;
	ld.global.f32 	%f72, [%rd12+8];
	ld.global.f32 	%f73, [%rd14+8];
	fma.rn.f32 	%f74, %f72, %f73, %f71;
	ld.global.f32 	%f75, [%rd12+12];
	ld.global.f32 	%f76, [%rd14+12];
	fma.rn.f32 	%f77, %f75, %f76, %f74;
	ld.global.f32 	%f78, [%rd12+16];
	ld.global.f32 	%f79, [%rd14+16];
	fma.rn.f32 	%f80, %f78, %f79, %f77;
	ld.global.f32 	%f81, [%rd12+20];
	ld.global.f32 	%f82, [%rd14+20];
	fma.rn.f32 	%f83, %f81, %f82, %f80;
	ld.global.f32 	%f84, [%rd12+24];
	ld.global.f32 	%f85, [%rd14+24];
	fma.rn.f32 	%f86, %f84, %f85, %f83;
	ld.global.f32 	%f87, [%rd12+28];
	ld.global.f32 	%f88, [%rd14+28];
	fma.rn.f32 	%f114, %f87, %f88, %f86;
	add.s32 	%r67, %r67, 8;
$L__BB0_8:
	setp.eq.s32 	%p7, %r21, 0;
	@%p7 bra 	$L__BB0_14;
	and.b32  	%r24, %r38, 3;
	setp.lt.u32 	%p8, %r21, 4;
	@%p8 bra 	$L__BB0_11;
	add.s32 	%r57, %r9, %r67;
	add.s32 	%r58, %r10, %r67;
	mul.wide.s32 	%rd15, %r57, 4;
	add.s64 	%rd16, %rd2, %rd15;
	ld.global.f32 	%f90, [%rd16];
	mul.wide.s32 	%rd17, %r58, 4;
	add.s64 	%rd18, %rd1, %rd17;
	ld.global.f32 	%f91, [%rd18];
	fma.rn.f32 	%f92, %f90, %f91, %f114;
	ld.global.f32 	%f93, [%rd16+4];
	ld.global.f32 	%f94, [%rd18+4];
	fma.rn.f32 	%f95, %f93, %f94, %f92;
	ld.global.f32 	%f96, [%rd16+8];
	ld.global.f32 	%f97, [%rd18+8];
	fma.rn.f32 	%f98, %f96, %f97, %f95;
	ld.global.f32 	%f99, [%rd16+12];
	ld.global.f32 	%f100, [%rd18+12];
	fma.rn.f32 	%f114, %f99, %f100, %f98;
	add.s32 	%r67, %r67, 4;
$L__BB0_11:
	setp.eq.s32 	%p9, %r24, 0;
	@%p9 bra 	$L__BB0_14;
	add.s32 	%r71, %r67, %r10;
	add.s32 	%r70, %r67, %r9;
	neg.s32 	%r69, %r24;
$L__BB0_13:
	.pragma "nounroll";
	mul.wide.s32 	%rd19, %r71, 4;
	add.s64 	%rd20, %rd1, %rd19;
	mul.wide.s32 	%rd21, %r70, 4;
	add.s64 	%rd22, %rd2, %rd21;
	ld.global.f32 	%f101, [%rd22];
	ld.global.f32 	%f102, [%rd20];
	fma.rn.f32 	%f114, %f101, %f102, %f114;
	add.s32 	%r71, %r71, 1;
	add.s32 	%r70, %r70, 1;
	add.s32 	%r69, %r69, 1;
	setp.ne.s32 	%p10, %r69, 0;
	@%p10 bra 	$L__BB0_13;
$L__BB0_14:
	cvt.rn.f32.s32 	%f103, %r38;
	sqrt.rn.f32 	%f104, %f103;
	div.rn.f32 	%f105, %f114, %f104;
	mad.lo.s32 	%r60, %r6, %r5, %r46;
	mad.lo.s32 	%r61, %r7, %r37, %r60;
	add.s32 	%r62, %r61, %r8;
	cvta.to.global.u64 	%rd23, %rd4;
	mul.wide.s32 	%rd24, %r62, 4;
	add.s64 	%rd25, %rd23, %rd24;
	st.global.f32 	[%rd25], %f105;
$L__BB0_15:
	ret;

}
	// .globl	_ZN7cobraml7kernels14softmax_kernelEPfS1_iii
.visible .entry _ZN7cobraml7kernels14softmax_kernelEPfS1_iii(
	.param .u64 .ptr .align 1 _ZN7cobraml7kernels14softmax_kernelEPfS1_iii_param_0,
	.param .u64 .ptr .align 1 _ZN7cobraml7kernels14softmax_kernelEPfS1_iii_param_1,
	.param .u32 _ZN7cobraml7kernels14softmax_kernelEPfS1_iii_param_2,
	.param .u32 _ZN7cobraml7kernels14softmax_kernelEPfS1_iii_param_3,
	.param .u32 _ZN7cobraml7kernels14softmax_kernelEPfS1_iii_param_4
)
{
	.reg .pred 	%p<29>;
	.reg .b32 	%r<165>;
	.reg .b32 	%f<496>;
	.reg .b64 	%rd<37>;

	ld.param.u64 	%rd7, [_ZN7cobraml7kernels14softmax_kernelEPfS1_iii_param_0];
	ld.param.u64 	%rd8, [_ZN7cobraml7kernels14softmax_kernelEPfS1_iii_param_1];
	ld.param.u32 	%r57, [_ZN7cobraml7kernels14softmax_kernelEPfS1_iii_param_2];
	ld.param.u32 	%r55, [_ZN7cobraml7kernels14softmax_kernelEPfS1_iii_param_3];
	ld.param.u32 	%r56, [_ZN7cobraml7kernels14softmax_kernelEPfS1_iii_param_4];
	cvta.to.global.u64 	%rd1, %rd8;
	cvta.to.global.u64 	%rd2, %rd7;
	mov.u32 	%r58, %ctaid.x;
	mov.u32 	%r59, %ntid.x;
	mov.u32 	%r60, %tid.x;
	mad.lo.s32 	%r1, %r58, %r59, %r60;
	mul.lo.s32 	%r61, %r55, %r57;
	mul.lo.s32 	%r62, %r61, %r56;
	setp.ge.s32 	%p1, %r1, %r62;
	@%p1 bra 	$L__BB1_38;
	mul.lo.s32 	%r2, %r56, %r55;
	div.s32 	%r3, %r1, %r2;
	mul.lo.s32 	%r63, %r3, %r2;
	sub.s32 	%r64, %r1, %r63;
	div.s32 	%r4, %r64, %r56;
	mul.lo.s32 	%r65, %r4, %r56;
	sub.s32 	%r5, %r64, %r65;
	setp.lt.s32 	%p2, %r56, 1;
	mov.f32 	%f486, 0fFF800000;
	@%p2 bra 	$L__BB1_14;
	mad.lo.s32 	%r68, %r4, %r56, %r63;
	add.s32 	%r69, %r68, %r5;
	mul.lo.s32 	%r6, %r69, %r56;
	and.b32  	%r7, %r56, 15;
	setp.lt.u32 	%p3, %r56, 16;
	mov.f32 	%f486, 0fFF800000;
	mov.b32 	%r148, 0;
	@%p3 bra 	$L__BB1_5;
	and.b32  	%r148, %r56, 2147483632;
	neg.s32 	%r154, %r148;
	add.s64 	%rd3, %rd2, 32;
	mov.f32 	%f486, 0fFF800000;
	mov.u32 	%r153, %r6;
$L__BB1_4:
	.pragma "nounroll";
	mul.wide.s32 	%rd9, %r153, 4;
	add.s64 	%rd10, %rd3, %rd9;
	ld.global.f32 	%f30, [%rd10+-32];
	max.f32 	%f31, %f486, %f30;
	ld.global.f32 	%f32, [%rd10+-28];
	max.f32 	%f33, %f31, %f32;
	ld.global.f32 	%f34, [%rd10+-24];
	max.f32 	%f35, %f33, %f34;
	ld.global.f32 	%f36, [%rd10+-20];
	max.f32 	%f37, %f35, %f36;
	ld.global.f32 	%f38, [%rd10+-16];
	max.f32 	%f39, %f37, %f38;
	ld.global.f32 	%f40, [%rd10+-12];
	max.f32 	%f41, %f39, %f40;
	ld.global.f32 	%f42, [%rd10+-8];
	max.f32 	%f43, %f41, %f42;
	ld.global.f32 	%f44, [%rd10+-4];
	max.f32 	%f45, %f43, %f44;
	ld.global.f32 	%f46, [%rd10];
	max.f32 	%f47, %f45, %f46;
	ld.global.f32 	%f48, [%rd10+4];
	max.f32 	%f49, %f47, %f48;
	ld.global.f32 	%f50, [%rd10+8];
	max.f32 	%f51, %f49, %f50;
	ld.global.f32 	%f52, [%rd10+12];
	max.f32 	%f53, %f51, %f52;
	ld.global.f32 	%f54, [%rd10+16];
	max.f32 	%f55, %f53, %f54;
	ld.global.f32 	%f56, [%rd10+20];
	max.f32 	%f57, %f55, %f56;
	ld.global.f32 	%f58, [%rd10+24];
	max.f32 	%f59, %f57, %f58;
	ld.global.f32 	%f60, [%rd10+28];
	max.f32 	%f486, %f59, %f60;
	add.s32 	%r154, %r154, 16;
	add.s32 	%r153, %r153, 16;
	setp.eq.s32 	%p4, %r154, 0;
	@%p4 bra 	$L__BB1_5;
	bra.uni 	$L__BB1_4;
$L__BB1_5:
	setp.eq.s32 	%p5, %r7, 0;
	@%p5 bra 	$L__BB1_14;
	and.b32  	%r11, %r56, 7;
	setp.lt.u32 	%p6, %r7, 8;
	@%p6 bra 	$L__BB1_8;
	add.s32 	%r70, %r148, %r6;
	mul.wide.s32 	%rd11, %r70, 4;
	add.s64 	%rd12, %rd2, %rd11;
	ld.global.f32 	%f62, [%rd12];
	max.f32 	%f63, %f486, %f62;
	ld.global.f32 	%f64, [%rd12+4];
	max.f32 	%f65, %f63, %f64;
	ld.global.f32 	%f66, [%rd12+8];
	max.f32 	%f67, %f65, %f66;
	ld.global.f32 	%f68, [%rd12+12];
	max.f32 	%f69, %f67, %f68;
	ld.global.f32 	%f70, [%rd12+16];
	max.f32 	%f71, %f69, %f70;
	ld.global.f32 	%f72, [%rd12+20];
	max.f32 	%f73, %f71, %f72;
	ld.global.f32 	%f74, [%rd12+24];
	max.f32 	%f75, %f73, %f74;
	ld.global.f32 	%f76, [%rd12+28];
	max.f32 	%f486, %f75, %f76;
	add.s32 	%r148, %r148, 8;
$L__BB1_8:
	setp.eq.s32 	%p7, %r11, 0;
	@%p7 bra 	$L__BB1_14;
	and.b32  	%r14, %r56, 3;
	setp.lt.u32 	%p8, %r11, 4;
	@%p8 bra 	$L__BB1_11;
	add.s32 	%r71, %r148, %r6;
	mul.wide.s32 	%rd13, %r71, 4;
	add.s64 	%rd14, %rd2, %rd13;
	ld.global.f32 	%f78, [%rd14];
	max.f32 	%f79, %f486, %f78;
	ld.global.f32 	%f80, [%rd14+4];
	max.f32 	%f81, %f79, %f80;
	ld.global.f32 	%f82, [%rd14+8];
	max.f32 	%f83, %f81, %f82;
	ld.global.f32 	%f84, [%rd14+12];
	max.f32 	%f486, %f83, %f84;
	add.s32 	%r148, %r148, 4;
$L__BB1_11:
	setp.eq.s32 	%p9, %r14, 0;
	@%p9 bra 	$L__BB1_14;
	add.s32 	%r152, %r148, %r6;
	neg.s32 	%r151, %r14;
$L__BB1_13:
	.pragma "nounroll";
	mul.wide.s32 	%rd15, %r152, 4;
	add.s64 	%rd16, %rd2, %rd15;
	ld.global.f32 	%f85, [%rd16];
	max.f32 	%f486, %f486, %f85;
	add.s32 	%r152, %r152, 1;
	add.s32 	%r151, %r151, 1;
	setp.ne.s32 	%p10, %r151, 0;
	@%p10 bra 	$L__BB1_13;
$L__BB1_14:
	setp.lt.s32 	%p11, %r56, 1;
	mov.f32 	%f494, 0f00000000;
	@%p11 bra 	$L__BB1_26;
	mad.lo.s32 	%r74, %r4, %r56, %r63;
	add.s32 	%r75, %r74, %r5;
	mul.lo.s32 	%r23, %r75, %r56;
	and.b32  	%r24, %r56, 7;
	setp.lt.u32 	%p12, %r56, 8;
	mov.f32 	%f494, 0f00000000;
	mov.b32 	%r155, 0;
	@%p12 bra 	$L__BB1_18;
	and.b32  	%r155, %r56, 2147483640;
	neg.s32 	%r159, %r155;
	add.s64 	%rd4, %rd2, 16;
	mov.f32 	%f494, 0f00000000;
	mov.u32 	%r158, %r23;
$L__BB1_17:
	.pragma "nounroll";
	mul.wide.s32 	%rd17, %r158, 4;
	add.s64 	%rd18, %rd4, %rd17;
	ld.global.f32 	%f90, [%rd18+-16];
	sub.f32 	%f91, %f90, %f486;
	fma.rn.f32 	%f92, %f91, 0f3BBB989D, 0f3F000000;
	cvt.sat.f32.f32 	%f93, %f92;
	mov.f32 	%f94, 0f4B400001;
	mov.f32 	%f95, 0f437C0000;
	fma.rm.f32 	%f96, %f93, %f95, %f94;
	add.f32 	%f97, %f96, 0fCB40007F;
	neg.f32 	%f98, %f97;
	fma.rn.f32 	%f99, %f91, 0f3FB8AA3B, %f98;
	fma.rn.f32 	%f100, %f91, 0f32A57060, %f99;
	mov.b32 	%r76, %f96;
	shl.b32 	%r77, %r76, 23;
	mov.b32 	%f101, %r77;
	ex2.approx.ftz.f32 	%f102, %f100;
	fma.rn.f32 	%f103, %f102, %f101, %f494;
	ld.global.f32 	%f104, [%rd18+-12];
	sub.f32 	%f105, %f104, %f486;
	fma.rn.f32 	%f106, %f105, 0f3BBB989D, 0f3F000000;
	cvt.sat.f32.f32 	%f107, %f106;
	fma.rm.f32 	%f108, %f107, %f95, %f94;
	add.f32 	%f109, %f108, 0fCB40007F;
	neg.f32 	%f110, %f109;
	fma.rn.f32 	%f111, %f105, 0f3FB8AA3B, %f110;
	fma.rn.f32 	%f112, %f105, 0f32A57060, %f111;
	mov.b32 	%r78, %f108;
	shl.b32 	%r79, %r78, 23;
	mov.b32 	%f113, %r79;
	ex2.approx.ftz.f32 	%f114, %f112;
	fma.rn.f32 	%f115, %f114, %f113, %f103;
	ld.global.f32 	%f116, [%rd18+-8];
	sub.f32 	%f117, %f116, %f486;
	fma.rn.f32 	%f118, %f117, 0f3BBB989D, 0f3F000000;
	cvt.sat.f32.f32 	%f119, %f118;
	fma.rm.f32 	%f120, %f119, %f95, %f94;
	add.f32 	%f121, %f120, 0fCB40007F;
	neg.f32 	%f122, %f121;
	fma.rn.f32 	%f123, %f117, 0f3FB8AA3B, %f122;
	fma.rn.f32 	%f124, %f117, 0f32A57060, %f123;
	mov.b32 	%r80, %f120;
	shl.b32 	%r81, %r80, 23;
	mov.b32 	%f125, %r81;
	ex2.approx.ftz.f32 	%f126, %f124;
	fma.rn.f32 	%f127, %f126, %f125, %f115;
	ld.global.f32 	%f128, [%rd18+-4];
	sub.f32 	%f129, %f128, %f486;
	fma.rn.f32 	%f130, %f129, 0f3BBB989D, 0f3F000000;
	cvt.sat.f32.f32 	%f131, %f130;
	fma.rm.f32 	%f132, %f131, %f95, %f94;
	add.f32 	%f133, %f132, 0fCB40007F;
	neg.f32 	%f134, %f133;
	fma.rn.f32 	%f135, %f129, 0f3FB8AA3B, %f134;
	fma.rn.f32 	%f136, %f129, 0f32A57060, %f135;
	mov.b32 	%r82, %f132;
	shl.b32 	%r83, %r82, 23;
	mov.b32 	%f137, %r83;
	ex2.approx.ftz.f32 	%f138, %f136;
	fma.rn.f32 	%f139, %f138, %f137, %f127;
	ld.global.f32 	%f140, [%rd18];
	sub.f32 	%f141, %f140, %f486;
	fma.rn.f32 	%f142, %f141, 0f3BBB989D, 0f3F000000;
	cvt.sat.f32.f32 	%f143, %f142;
	fma.rm.f32 	%f144, %f143, %f95, %f94;
	add.f32 	%f145, %f144, 0fCB40007F;
	neg.f32 	%f146, %f145;
	fma.rn.f32 	%f147, %f141, 0f3FB8AA3B, %f146;
	fma.rn.f32 	%f148, %f141, 0f32A57060, %f147;
	mov.b32 	%r84, %f144;
	shl.b32 	%r85, %r84, 23;
	mov.b32 	%f149, %r85;
	ex2.approx.ftz.f32 	%f150, %f148;
	fma.rn.f32 	%f151, %f150, %f149, %f139;
	ld.global.f32 	%f152, [%rd18+4];
	sub.f32 	%f153, %f152, %f486;
	fma.rn.f32 	%f154, %f153, 0f3BBB989D, 0f3F000000;
	cvt.sat.f32.f32 	%f155, %f154;
	fma.rm.f32 	%f156, %f155, %f95, %f94;
	add.f32 	%f157, %f156, 0fCB40007F;
	neg.f32 	%f158, %f157;
	fma.rn.f32 	%f159, %f153, 0f3FB8AA3B, %f158;
	fma.rn.f32 	%f160, %f153, 0f32A57060, %f159;
	mov.b32 	%r86, %f156;
	shl.b32 	%r87, %r86, 23;
	mov.b32 	%f161, %r87;
	ex2.approx.ftz.f32 	%f162, %f160;
	fma.rn.f32 	%f163, %f162, %f161, %f151;
	ld.global.f32 	%f164, [%rd18+8];
	sub.f32 	%f165, %f164, %f486;
	fma.rn.f32 	%f166, %f165, 0f3BBB989D, 0f3F000000;
	cvt.sat.f32.f32 	%f167, %f166;
	fma.rm.f32 	%f168, %f167, %f95, %f94;
	add.f32 	%f169, %f168, 0fCB40007F;
	neg.f32 	%f170, %f169;
	fma.rn.f32 	%f171, %f165, 0f3FB8AA3B, %f170;
	fma.rn.f32 	%f172, %f165, 0f32A57060, %f171;
	mov.b32 	%r88, %f168;
	shl.b32 	%r89, %r88, 23;
	mov.b32 	%f173, %r89;
	ex2.approx.ftz.f32 	%f174, %f172;
	fma.rn.f32 	%f175, %f174, %f173, %f163;
	ld.global.f32 	%f176, [%rd18+12];
	sub.f32 	%f177, %f176, %f486;
	fma.rn.f32 	%f178, %f177, 0f3BBB989D, 0f3F000000;
	cvt.sat.f32.f32 	%f179, %f178;
	fma.rm.f32 	%f180, %f179, %f95, %f94;
	add.f32 	%f181, %f180, 0fCB40007F;
	neg.f32 	%f182, %f181;
	fma.rn.f32 	%f183, %f177, 0f3FB8AA3B, %f182;
	fma.rn.f32 	%f184, %f177, 0f32A57060, %f183;
	mov.b32 	%r90, %f180;
	shl.b32 	%r91, %r90, 23;
	mov.b32 	%f185, %r91;
	ex2.approx.ftz.f32 	%f186, %f184;
	fma.rn.f32 	%f494, %f186, %f185, %f175;
	add.s32 	%r159, %r159, 8;
	add.s32 	%r158, %r158, 8;
	setp.eq.s32 	%p13, %r159, 0;
	@%p13 bra 	$L__BB1_18;
	bra.uni 	$L__BB1_17;
$L__BB1_18:
	setp.eq.s32 	%p14, %r24, 0;
	@%p14 bra 	$L__BB1_26;
	and.b32  	%r32, %r56, 3;
	setp.lt.u32 	%p15, %r24, 4;
	@%p15 bra 	$L__BB1_21;
	add.s32 	%r92, %r155, %r23;
	mul.wide.s32 	%rd19, %r92, 4;
	add.s64 	%rd20, %rd2, %rd19;
	ld.global.f32 	%f188, [%rd20];
	sub.f32 	%f189, %f188, %f486;
	fma.rn.f32 	%f190, %f189, 0f3BBB989D, 0f3F000000;
	cvt.sat.f32.f32 	%f191, %f190;
	mov.f32 	%f192, 0f4B400001;
	mov.f32 	%f193, 0f437C0000;
	fma.rm.f32 	%f194, %f191, %f193, %f192;
	add.f32 	%f195, %f194, 0fCB40007F;
	neg.f32 	%f196, %f195;
	fma.rn.f32 	%f197, %f189, 0f3FB8AA3B, %f196;
	fma.rn.f32 	%f198, %f189, 0f32A57060, %f197;
	mov.b32 	%r93, %f194;
	shl.b32 	%r94, %r93, 23;
	mov.b32 	%f199, %r94;
	ex2.approx.ftz.f32 	%f200, %f198;
	fma.rn.f32 	%f201, %f200, %f199, %f494;
	ld.global.f32 	%f202, [%rd20+4];
	sub.f32 	%f203, %f202, %f486;
	fma.rn.f32 	%f204, %f203, 0f3BBB989D, 0f3F000000;
	cvt.sat.f32.f32 	%f205, %f204;
	fma.rm.f32 	%f206, %f205, %f193, %f192;
	add.f32 	%f207, %f206, 0fCB40007F;
	neg.f32 	%f208, %f207;
	fma.rn.f32 	%f209, %f203, 0f3FB8AA3B, %f208;
	fma.rn.f32 	%f210, %f203, 0f32A57060, %f209;
	mov.b32 	%r95, %f206;
	shl.b32 	%r96, %r95, 23;
	mov.b32 	%f211, %r96;
	ex2.approx.ftz.f32 	%f212, %f210;
	fma.rn.f32 	%f213, %f212, %f211, %f201;
	ld.global.f32 	%f214, [%rd20+8];
	sub.f32 	%f215, %f214, %f486;
	fma.rn.f32 	%f216, %f215, 0f3BBB989D, 0f3F000000;
	cvt.sat.f32.f32 	%f217, %f216;
	fma.rm.f32 	%f218, %f217, %f193, %f192;
	add.f32 	%f219, %f218, 0fCB40007F;
	neg.f32 	%f220, %f219;
	fma.rn.f32 	%f221, %f215, 0f3FB8AA3B, %f220;
	fma.rn.f32 	%f222, %f215, 0f32A57060, %f221;
	mov.b32 	%r97, %f218;
	shl.b32 	%r98, %r97, 23;
	mov.b32 	%f223, %r98;
	ex2.approx.ftz.f32 	%f224, %f222;
	fma.rn.f32 	%f225, %f224, %f223, %f213;
	ld.global.f32 	%f226, [%rd20+12];
	sub.f32 	%f227, %f226, %f486;
	fma.rn.f32 	%f228, %f227, 0f3BBB989D, 0f3F000000;
	cvt.sat.f32.f32 	%f229, %f228;
	fma.rm.f32 	%f230, %f229, %f193, %f192;
	add.f32 	%f231, %f230, 0fCB40007F;
	neg.f32 	%f232, %f231;
	fma.rn.f32 	%f233, %f227, 0f3FB8AA3B, %f232;
	fma.rn.f32 	%f234, %f227, 0f32A57060, %f233;
	mov.b32 	%r99, %f230;
	shl.b32 	%r100, %r99, 23;
	mov.b32 	%f235, %r100;
	ex2.approx.ftz.f32 	%f236, %f234;
	fma.rn.f32 	%f494, %f236, %f235, %f225;
	add.s32 	%r155, %r155, 4;
$L__BB1_21:
	setp.eq.s32 	%p16, %r32, 0;
	@%p16 bra 	$L__BB1_26;
	setp.eq.s32 	%p17, %r32, 1;
	@%p17 bra 	$L__BB1_24;
	add.s32 	%r101, %r155, %r23;
	mul.wide.s32 	%rd21, %r101, 4;
	add.s64 	%rd22, %rd2, %rd21;
	ld.global.f32 	%f238, [%rd22];
	sub.f32 	%f239, %f238, %f486;
	fma.rn.f32 	%f240, %f239, 0f3BBB989D, 0f3F000000;
	cvt.sat.f32.f32 	%f241, %f240;
	mov.f32 	%f242, 0f4B400001;
	mov.f32 	%f243, 0f437C0000;
	fma.rm.f32 	%f244, %f241, %f243, %f242;
	add.f32 	%f245, %f244, 0fCB40007F;
	neg.f32 	%f246, %f245;
	fma.rn.f32 	%f247, %f239, 0f3FB8AA3B, %f246;
	fma.rn.f32 	%f248, %f239, 0f32A57060, %f247;
	mov.b32 	%r102, %f244;
	shl.b32 	%r103, %r102, 23;
	mov.b32 	%f249, %r103;
	ex2.approx.ftz.f32 	%f250, %f248;
	fma.rn.f32 	%f251, %f250, %f249, %f494;
	ld.global.f32 	%f252, [%rd22+4];
	sub.f32 	%f253, %f252, %f486;
	fma.rn.f32 	%f254, %f253, 0f3BBB989D, 0f3F000000;
	cvt.sat.f32.f32 	%f255, %f254;
	fma.rm.f32 	%f256, %f255, %f243, %f242;
	add.f32 	%f257, %f256, 0fCB40007F;
	neg.f32 	%f258, %f257;
	fma.rn.f32 	%f259, %f253, 0f3FB8AA3B, %f258;
	fma.rn.f32 	%f260, %f253, 0f32A57060, %f259;
	mov.b32 	%r104, %f256;
	shl.b32 	%r105, %r104, 23;
	mov.b32 	%f261, %r105;
	ex2.approx.ftz.f32 	%f262, %f260;
	fma.rn.f32 	%f494, %f262, %f261, %f251;
	add.s32 	%r155, %r155, 2;
$L__BB1_24:
	and.b32  	%r106, %r56, 1;
	setp.eq.b32 	%p18, %r106, 1;
	not.pred 	%p19, %p18;
	@%p19 bra 	$L__BB1_26;
	add.s32 	%r107, %r155, %r23;
	mul.wide.s32 	%rd23, %r107, 4;
	add.s64 	%rd24, %rd2, %rd23;
	ld.global.f32 	%f263, [%rd24];
	sub.f32 	%f264, %f263, %f486;
	fma.rn.f32 	%f265, %f264, 0f3BBB989D, 0f3F000000;
	cvt.sat.f32.f32 	%f266, %f265;
	mov.f32 	%f267, 0f4B400001;
	mov.f32 	%f268, 0f437C0000;
	fma.rm.f32 	%f269, %f266, %f268, %f267;
	add.f32 	%f270, %f269, 0fCB40007F;
	neg.f32 	%f271, %f270;
	fma.rn.f32 	%f272, %f264, 0f3FB8AA3B, %f271;
	fma.rn.f32 	%f273, %f264, 0f32A57060, %f272;
	mov.b32 	%r108, %f269;
	shl.b32 	%r109, %r108, 23;
	mov.b32 	%f274, %r109;
	ex2.approx.ftz.f32 	%f275, %f273;
	fma.rn.f32 	%f494, %f275, %f274, %f494;
$L__BB1_26:
	setp.lt.s32 	%p20, %r56, 1;
	@%p20 bra 	$L__BB1_38;
	mad.lo.s32 	%r112, %r4, %r56, %r63;
	add.s32 	%r113, %r112, %r5;
	mul.lo.s32 	%r37, %r113, %r56;
	and.b32  	%r38, %r56, 7;
	setp.lt.u32 	%p21, %r56, 8;
	mov.b32 	%r162, 0;
	@%p21 bra 	$L__BB1_30;
	and.b32  	%r162, %r56, 2147483640;
	neg.s32 	%r161, %r162;
	add.s64 	%rd5, %rd2, 16;
	add.s64 	%rd6, %rd1, 16;
	mov.u32 	%r160, %r37;
$L__BB1_29:
	.pragma "nounroll";
	mul.wide.s32 	%rd25, %r160, 4;
	add.s64 	%rd26, %rd5, %rd25;
	add.s64 	%rd27, %rd6, %rd25;
	ld.global.f32 	%f276, [%rd26+-16];
	sub.f32 	%f277, %f276, %f486;
	fma.rn.f32 	%f278, %f277, 0f3BBB989D, 0f3F000000;
	cvt.sat.f32.f32 	%f279, %f278;
	mov.f32 	%f280, 0f4B400001;
	mov.f32 	%f281, 0f437C0000;
	fma.rm.f32 	%f282, %f279, %f281, %f280;
	add.f32 	%f283, %f282, 0fCB40007F;
	neg.f32 	%f284, %f283;
	fma.rn.f32 	%f285, %f277, 0f3FB8AA3B, %f284;
	fma.rn.f32 	%f286, %f277, 0f32A57060, %f285;
	mov.b32 	%r114, %f282;
	shl.b32 	%r115, %r114, 23;
	mov.b32 	%f287, %r115;
	ex2.approx.ftz.f32 	%f288, %f286;
	mul.f32 	%f289, %f288, %f287;
	div.rn.f32 	%f290, %f289, %f494;
	st.global.f32 	[%rd27+-16], %f290;
	ld.global.f32 	%f291, [%rd26+-12];
	sub.f32 	%f292, %f291, %f486;
	fma.rn.f32 	%f293, %f292, 0f3BBB989D, 0f3F000000;
	cvt.sat.f32.f32 	%f294, %f293;
	fma.rm.f32 	%f295, %f294, %f281, %f280;
	add.f32 	%f296, %f295, 0fCB40007F;
	neg.f32 	%f297, %f296;
	fma.rn.f32 	%f298, %f292, 0f3FB8AA3B, %f297;
	fma.rn.f32 	%f299, %f292, 0f32A57060, %f298;
	mov.b32 	%r116, %f295;
	shl.b32 	%r117, %r116, 23;
	mov.b32 	%f300, %r117;
	ex2.approx.ftz.f32 	%f301, %f299;
	mul.f32 	%f302, %f301, %f300;
	div.rn.f32 	%f303, %f302, %f494;
	st.global.f32 	[%rd27+-12], %f303;
	ld.global.f32 	%f304, [%rd26+-8];
	sub.f32 	%f305, %f304, %f486;
	fma.rn.f32 	%f306, %f305, 0f3BBB989D, 0f3F000000;
	cvt.sat.f32.f32 	%f307, %f306;
	fma.rm.f32 	%f308, %f307, %f281, %f280;
	add.f32 	%f309, %f308, 0fCB40007F;
	neg.f32 	%f310, %f309;
	fma.rn.f32 	%f311, %f305, 0f3FB8AA3B, %f310;
	fma.rn.f32 	%f312, %f305, 0f32A57060, %f311;
	mov.b32 	%r118, %f308;
	shl.b32 	%r119, %r118, 23;
	mov.b32 	%f313, %r119;
	ex2.approx.ftz.f32 	%f314, %f312;
	mul.f32 	%f315, %f314, %f313;
	div.rn.f32 	%f316, %f315, %f494;
	st.global.f32 	[%rd27+-8], %f316;
	ld.global.f32 	%f317, [%rd26+-4];
	sub.f32 	%f318, %f317, %f486;
	fma.rn.f32 	%f319, %f318, 0f3BBB989D, 0f3F000000;
	cvt.sat.f32.f32 	%f320, %f319;
	fma.rm.f32 	%f321, %f320, %f281, %f280;
	add.f32 	%f322, %f321, 0fCB40007F;
	neg.f32 	%f323, %f322;
	fma.rn.f32 	%f324, %f318, 0f3FB8AA3B, %f323;
	fma.rn.f32 	%f325, %f318, 0f32A57060, %f324;
	mov.b32 	%r120, %f321;
	shl.b32 	%r121, %r120, 23;
	mov.b32 	%f326, %r121;
	ex2.approx.ftz.f32 	%f327, %f325;
	mul.f32 	%f328, %f327, %f326;
	div.rn.f32 	%f329, %f328, %f494;
	st.global.f32 	[%rd27+-4], %f329;
	ld.global.f32 	%f330, [%rd26];
	sub.f32 	%f331, %f330, %f486;
	fma.rn.f32 	%f332, %f331, 0f3BBB989D, 0f3F000000;
	cvt.sat.f32.f32 	%f333, %f332;
	fma.rm.f32 	%f334, %f333, %f281, %f280;
	add.f32 	%f335, %f334, 0fCB40007F;
	neg.f32 	%f336, %f335;
	fma.rn.f32 	%f337, %f331, 0f3FB8AA3B, %f336;
	fma.rn.f32 	%f338, %f331, 0f32A57060, %f337;
	mov.b32 	%r122, %f334;
	shl.b32 	%r123, %r122, 23;
	mov.b32 	%f339, %r123;
	ex2.approx.ftz.f32 	%f340, %f338;
	mul.f32 	%f341, %f340, %f339;
	div.rn.f32 	%f342, %f341, %f494;
	st.global.f32 	[%rd27], %f342;
	ld.global.f32 	%f343, [%rd26+4];
	sub.f32 	%f344, %f343, %f486;
	fma.rn.f32 	%f345, %f344, 0f3BBB989D, 0f3F000000;
	cvt.sat.f32.f32 	%f346, %f345;
	fma.rm.f32 	%f347, %f346, %f281, %f280;
	add.f32 	%f348, %f347, 0fCB40007F;
	neg.f32 	%f349, %f348;
	fma.rn.f32 	%f350, %f344, 0f3FB8AA3B, %f349;
	fma.rn.f32 	%f351, %f344, 0f32A57060, %f350;
	mov.b32 	%r124, %f347;
	shl.b32 	%r125, %r124, 23;
	mov.b32 	%f352, %r125;
	ex2.approx.ftz.f32 	%f353, %f351;
	mul.f32 	%f354, %f353, %f352;
	div.rn.f32 	%f355, %f354, %f494;
	st.global.f32 	[%rd27+4], %f355;
	ld.global.f32 	%f356, [%rd26+8];
	sub.f32 	%f357, %f356, %f486;
	fma.rn.f32 	%f358, %f357, 0f3BBB989D, 0f3F000000;
	cvt.sat.f32.f32 	%f359, %f358;
	fma.rm.f32 	%f360, %f359, %f281, %f280;
	add.f32 	%f361, %f360, 0fCB40007F;
	neg.f32 	%f362, %f361;
	fma.rn.f32 	%f363, %f357, 0f3FB8AA3B, %f362;
	fma.rn.f32 	%f364, %f357, 0f32A57060, %f363;
	mov.b32 	%r126, %f360;
	shl.b32 	%r127, %r126, 23;
	mov.b32 	%f365, %r127;
	ex2.approx.ftz.f32 	%f366, %f364;
	mul.f32 	%f367, %f366, %f365;
	div.rn.f32 	%f368, %f367, %f494;
	st.global.f32 	[%rd27+8], %f368;
	ld.global.f32 	%f369, [%rd26+12];
	sub.f32 	%f370, %f369, %f486;
	fma.rn.f32 	%f371, %f370, 0f3BBB989D, 0f3F000000;
	cvt.sat.f32.f32 	%f372, %f371;
	fma.rm.f32 	%f373, %f372, %f281, %f280;
	add.f32 	%f374, %f373, 0fCB40007F;
	neg.f32 	%f375, %f374;
	fma.rn.f32 	%f376, %f370, 0f3FB8AA3B, %f375;
	fma.rn.f32 	%f377, %f370, 0f32A57060, %f376;
	mov.b32 	%r128, %f373;
	shl.b32 	%r129, %r128, 23;
	mov.b32 	%f378, %r129;
	ex2.approx.ftz.f32 	%f379, %f377;
	mul.f32 	%f380, %f379, %f378;
	div.rn.f32 	%f381, %f380, %f494;
	st.global.f32 	[%rd27+12], %f381;
	add.s32 	%r161, %r161, 8;
	add.s32 	%r160, %r160, 8;
	setp.ne.s32 	%p22, %r161, 0;
	@%p22 bra 	$L__BB1_29;
$L__BB1_30:
	setp.eq.s32 	%p23, %r38, 0;
	@%p23 bra 	$L__BB1_38;
	and.b32  	%r50, %r56, 3;
	setp.lt.u32 	%p24, %r38, 4;
	@%p24 bra 	$L__BB1_33;
	add.s32 	%r130, %r162, %r37;
	mul.wide.s32 	%rd28, %r130, 4;
	add.s64 	%rd29, %rd2, %rd28;
	ld.global.f32 	%f382, [%rd29];
	sub.f32 	%f383, %f382, %f486;
	fma.rn.f32 	%f384, %f383, 0f3BBB989D, 0f3F000000;
	cvt.sat.f32.f32 	%f385, %f384;
	mov.f32 	%f386, 0f4B400001;
	mov.f32 	%f387, 0f437C0000;
	fma.rm.f32 	%f388, %f385, %f387, %f386;
	add.f32 	%f389, %f388, 0fCB40007F;
	neg.f32 	%f390, %f389;
	fma.rn.f32 	%f391, %f383, 0f3FB8AA3B, %f390;
	fma.rn.f32 	%f392, %f383, 0f32A57060, %f391;
	mov.b32 	%r131, %f388;
	shl.b32 	%r132, %r131, 23;
	mov.b32 	%f393, %r132;
	ex2.approx.ftz.f32 	%f394, %f392;
	mul.f32 	%f395, %f394, %f393;
	div.rn.f32 	%f396, %f395, %f494;
	add.s64 	%rd30, %rd1, %rd28;
	st.global.f32 	[%rd30], %f396;
	ld.global.f32 	%f397, [%rd29+4];
	sub.f32 	%f398, %f397, %f486;
	fma.rn.f32 	%f399, %f398, 0f3BBB989D, 0f3F000000;
	cvt.sat.f32.f32 	%f400, %f399;
	fma.rm.f32 	%f401, %f400, %f387, %f386;
	add.f32 	%f402, %f401, 0fCB40007F;
	neg.f32 	%f403, %f402;
	fma.rn.f32 	%f404, %f398, 0f3FB8AA3B, %f403;
	fma.rn.f32 	%f405, %f398, 0f32A57060, %f404;
	mov.b32 	%r133, %f401;
	shl.b32 	%r134, %r133, 23;
	mov.b32 	%f406, %r134;
	ex2.approx.ftz.f32 	%f407, %f405;
	mul.f32 	%f408, %f407, %f406;
	div.rn.f32 	%f409, %f408, %f494;
	st.global.f32 	[%rd30+4], %f409;
	ld.global.f32 	%f410, [%rd29+8];
	sub.f32 	%f411, %f410, %f486;
	fma.rn.f32 	%f412, %f411, 0f3BBB989D, 0f3F000000;
	cvt.sat.f32.f32 	%f413, %f412;
	fma.rm.f32 	%f414, %f413, %f387, %f386;
	add.f32 	%f415, %f414, 0fCB40007F;
	neg.f32 	%f416, %f415;
	fma.rn.f32 	%f417, %f411, 0f3FB8AA3B, %f416;
	fma.rn.f32 	%f418, %f411, 0f32A57060, %f417;
	mov.b32 	%r135, %f414;
	shl.b32 	%r136, %r135, 23;
	mov.b32 	%f419, %r136;
	ex2.approx.ftz.f32 	%f420, %f418;
	mul.f32 	%f421, %f420, %f419;
	div.rn.f32 	%f422, %f421, %f494;
	st.global.f32 	[%rd30+8], %f422;
	ld.global.f32 	%f423, [%rd29+12];
	sub.f32 	%f424, %f423, %f486;
	fma.rn.f32 	%f425, %f424, 0f3BBB989D, 0f3F000000;
	cvt.sat.f32.f32 	%f426, %f425;
	fma.rm.f32 	%f427, %f426, %f387, %f386;
	add.f32 	%f428, %f427, 0fCB40007F;
	neg.f32 	%f429, %f428;
	fma.rn.f32 	%f430, %f424, 0f3FB8AA3B, %f429;
	fma.rn.f32 	%f431, %f424, 0f32A57060, %f430;
	mov.b32 	%r137, %f427;
	shl.b32 	%r138, %r137, 23;
	mov.b32 	%f432, %r138;
	ex2.approx.ftz.f32 	%f433, %f431;
	mul.f32 	%f434, %f433, %f432;
	div.rn.f32 	%f435, %f434, %f494;
	st.global.f32 	[%rd30+12], %f435;
	add.s32 	%r162, %r162, 4;
$L__BB1_33:
	setp.eq.s32 	%p25, %r50, 0;
	@%p25 bra 	$L__BB1_38;
	setp.eq.s32 	%p26, %r50, 1;
	@%p26 bra 	$L__BB1_36;
	add.s32 	%r139, %r162, %r37;
	mul.wide.s32 	%rd31, %r139, 4;
	add.s64 	%rd32, %rd2, %rd31;
	ld.global.f32 	%f436, [%rd32];
	sub.f32 	%f437, %f436, %f486;
	fma.rn.f32 	%f438, %f437, 0f3BBB989D, 0f3F000000;
	cvt.sat.f32.f32 	%f439, %f438;
	mov.f32 	%f440, 0f4B400001;
	mov.f32 	%f441, 0f437C0000;
	fma.rm.f32 	%f442, %f439, %f441, %f440;
	add.f32 	%f443, %f442, 0fCB40007F;
	neg.f32 	%f444, %f443;
	fma.rn.f32 	%f445, %f437, 0f3FB8AA3B, %f444;
	fma.rn.f32 	%f446, %f437, 0f32A57060, %f445;
	mov.b32 	%r140, %f442;
	shl.b32 	%r141, %r140, 23;
	mov.b32 	%f447, %r141;
	ex2.approx.ftz.f32 	%f448, %f446;
	mul.f32 	%f449, %f448, %f447;
	div.rn.f32 	%f450, %f449, %f494;
	add.s64 	%rd33, %rd1, %rd31;
	st.global.f32 	[%rd33], %f450;
	ld.global.f32 	%f451, [%rd32+4];
	sub.f32 	%f452, %f451, %f486;
	fma.rn.f32 	%f453, %f452, 0f3BBB989D, 0f3F000000;
	cvt.sat.f32.f32 	%f454, %f453;
	fma.rm.f32 	%f455, %f454, %f441, %f440;
	add.f32 	%f456, %f455, 0fCB40007F;
	neg.f32 	%f457, %f456;
	fma.rn.f32 	%f458, %f452, 0f3FB8AA3B, %f457;
	fma.rn.f32 	%f459, %f452, 0f32A57060, %f458;
	mov.b32 	%r142, %f455;
	shl.b32 	%r143, %r142, 23;
	mov.b32 	%f460, %r143;
	ex2.approx.ftz.f32 	%f461, %f459;
	mul.f32 	%f462, %f461, %f460;
	div.rn.f32 	%f463, %f462, %f494;
	st.global.f32 	[%rd33+4], %f463;
	add.s32 	%r162, %r162, 2;
$L__BB1_36:
	and.b32  	%r144, %r56, 1;
	setp.eq.b32 	%p27, %r144, 1;
	not.pred 	%p28, %p27;
	@%p28 bra 	$L__BB1_38;
	add.s32 	%r145, %r162, %r37;
	mul.wide.s32 	%rd34, %r145, 4;
	add.s64 	%rd35, %rd2, %rd34;
	ld.global.f32 	%f464, [%rd35];
	sub.f32 	%f465, %f464, %f486;
	fma.rn.f32 	%f466, %f465, 0f3BBB989D, 0f3F000000;
	cvt.sat.f32.f32 	%f467, %f466;
	mov.f32 	%f468, 0f4B400001;
	mov.f32 	%f469, 0f437C0000;
	fma.rm.f32 	%f470, %f467, %f469, %f468;
	add.f32 	%f471, %f470, 0fCB40007F;
	neg.f32 	%f472, %f471;
	fma.rn.f32 	%f473, %f465, 0f3FB8AA3B, %f472;
	fma.rn.f32 	%f474, %f465, 0f32A57060, %f473;
	mov.b32 	%r146, %f470;
	shl.b32 	%r147, %r146, 23;
	mov.b32 	%f475, %r147;
	ex2.approx.ftz.f32 	%f476, %f474;
	mul.f32 	%f477, %f476, %f475;
	div.rn.f32 	%f478, %f477, %f494;
	add.s64 	%rd36, %rd1, %rd34;
	st.global.f32 	[%rd36], %f478;
$L__BB1_38:
	ret;

}
	// .globl	_ZN7cobraml7kernels9pv_kernelEPfS1_S1_iiii
.visible .entry _ZN7cobraml7kernels9pv_kernelEPfS1_S1_iiii(
	.param .u64 .ptr .align 1 _ZN7cobraml7kernels9pv_kernelEPfS1_S1_iiii_param_0,
	.param .u64 .ptr .align 1 _ZN7cobraml7kernels9pv_kernelEPfS1_S1_iiii_param_1,
	.param .u64 .ptr .align 1 _ZN7cobraml7kernels9pv_kernelEPfS1_S1_iiii_param_2,
	.param .u32 _ZN7cobraml7kernels9pv_kernelEPfS1_S1_iiii_param_3,
	.param .u32 _ZN7cobraml7kernels9pv_kernelEPfS1_S1_iiii_param_4,
	.param .u32 _ZN7cobraml7kernels9pv_kernelEPfS1_S1_iiii_param_5,
	.param .u32 _ZN7cobraml7kernels9pv_kernelEPfS1_S1_iiii_param_6
)
{
	.reg .pred 	%p<11>;
	.reg .b32 	%r<67>;
	.reg .b32 	%f<68>;
	.reg .b64 	%rd<39>;

	ld.param.u64 	%rd4, [_ZN7cobraml7kernels9pv_kernelEPfS1_S1_iiii_param_0];
	ld.param.u64 	%rd5, [_ZN7cobraml7kernels9pv_kernelEPfS1_S1_iiii_param_1];
	ld.param.u64 	%rd3, [_ZN7cobraml7kernels9pv_kernelEPfS1_S1_iiii_param_2];
	ld.param.u32 	%r31, [_ZN7cobraml7kernels9pv_kernelEPfS1_S1_iiii_param_3];
	ld.param.u32 	%r28, [_ZN7cobraml7kernels9pv_kernelEPfS1_S1_iiii_param_4];
	ld.param.u32 	%r29, [_ZN7cobraml7kernels9pv_kernelEPfS1_S1_iiii_param_5];
	ld.param.u32 	%r30, [_ZN7cobraml7kernels9pv_kernelEPfS1_S1_iiii_param_6];
	cvta.to.global.u64 	%rd1, %rd5;
	cvta.to.global.u64 	%rd2, %rd4;
	mov.u32 	%r32, %ctaid.x;
	mov.u32 	%r33, %ntid.x;
	mov.u32 	%r34, %tid.x;
	mad.lo.s32 	%r1, %r32, %r33, %r34;
	mul.lo.s32 	%r35, %r28, %r31;
	mul.lo.s32 	%r36, %r35, %r29;
	mul.lo.s32 	%r37, %r36, %r30;
	setp.ge.s32 	%p1, %r1, %r37;
	@%p1 bra 	$L__BB2_14;
	mul.lo.s32 	%r2, %r29, %r28;
	mul.lo.s32 	%r3, %r2, %r30;
	div.s32 	%r4, %r1, %r3;
	mul.lo.s32 	%r38, %r4, %r3;
	sub.s32 	%r39, %r1, %r38;
	mul.lo.s32 	%r5, %r30, %r29;
	div.s32 	%r6, %r39, %r5;
	mul.lo.s32 	%r40, %r6, %r5;
	sub.s32 	%r41, %r39, %r40;
	div.s32 	%r7, %r41, %r30;
	mul.lo.s32 	%r42, %r7, %r30;
	sub.s32 	%r8, %r41, %r42;
	setp.lt.s32 	%p2, %r29, 1;
	mov.f32 	%f67, 0f00000000;
	@%p2 bra 	$L__BB2_13;
	mul.lo.s32 	%r44, %r4, %r2;
	mad.lo.s32 	%r45, %r6, %r29, %r44;
	add.s32 	%r46, %r45, %r7;
	mul.lo.s32 	%r9, %r46, %r29;
	mad.lo.s32 	%r48, %r6, %r5, %r38;
	add.s32 	%r10, %r48, %r8;
	and.b32  	%r11, %r29, 7;
	setp.lt.u32 	%p3, %r29, 8;
	mov.f32 	%f67, 0f00000000;
	mov.b32 	%r65, 0;
	@%p3 bra 	$L__BB2_5;
	and.b32  	%r65, %r29, 2147483640;
	neg.s32 	%r63, %r65;
	mad.lo.s32 	%r49, %r4, %r28, %r6;
	mad.lo.s32 	%r62, %r5, %r49, %r8;
	shl.b32 	%r15, %r30, 3;
	mov.f32 	%f67, 0f00000000;
	mul.wide.s32 	%rd10, %r30, 4;
	mov.u32 	%r61, %r9;
$L__BB2_4:
	.pragma "nounroll";
	mul.wide.s32 	%rd6, %r61, 4;
	add.s64 	%rd7, %rd2, %rd6;
	ld.global.f32 	%f17, [%rd7];
	mul.wide.s32 	%rd8, %r62, 4;
	add.s64 	%rd9, %rd1, %rd8;
	ld.global.f32 	%f18, [%rd9];
	fma.rn.f32 	%f19, %f17, %f18, %f67;
	ld.global.f32 	%f20, [%rd7+4];
	add.s64 	%rd11, %rd9, %rd10;
	ld.global.f32 	%f21, [%rd11];
	fma.rn.f32 	%f22, %f20, %f21, %f19;
	ld.global.f32 	%f23, [%rd7+8];
	add.s64 	%rd12, %rd11, %rd10;
	ld.global.f32 	%f24, [%rd12];
	fma.rn.f32 	%f25, %f23, %f24, %f22;
	ld.global.f32 	%f26, [%rd7+12];
	add.s64 	%rd13, %rd12, %rd10;
	ld.global.f32 	%f27, [%rd13];
	fma.rn.f32 	%f28, %f26, %f27, %f25;
	ld.global.f32 	%f29, [%rd7+16];
	add.s64 	%rd14, %rd13, %rd10;
	ld.global.f32 	%f30, [%rd14];
	fma.rn.f32 	%f31, %f29, %f30, %f28;
	ld.global.f32 	%f32, [%rd7+20];
	add.s64 	%rd15, %rd14, %rd10;
	ld.global.f32 	%f33, [%rd15];
	fma.rn.f32 	%f34, %f32, %f33, %f31;
	ld.global.f32 	%f35, [%rd7+24];
	add.s64 	%rd16, %rd15, %rd10;
	ld.global.f32 	%f36, [%rd16];
	fma.rn.f32 	%f37, %f35, %f36, %f34;
	ld.global.f32 	%f38, [%rd7+28];
	add.s64 	%rd17, %rd16, %rd10;
	ld.global.f32 	%f39, [%rd17];
	fma.rn.f32 	%f67, %f38, %f39, %f37;
	add.s32 	%r63, %r63, 8;
	add.s32 	%r62, %r62, %r15;
	add.s32 	%r61, %r61, 8;
	setp.ne.s32 	%p4, %r63, 0;
	@%p4 bra 	$L__BB2_4;
$L__BB2_5:
	setp.eq.s32 	%p5, %r11, 0;
	@%p5 bra 	$L__BB2_13;
	and.b32  	%r23, %r29, 3;
	setp.lt.u32 	%p6, %r11, 4;
	@%p6 bra 	$L__BB2_8;
	add.s32 	%r50, %r65, %r9;
	mad.lo.s32 	%r51, %r65, %r30, %r10;
	mul.wide.s32 	%rd18, %r50, 4;
	add.s64 	%rd19, %rd2, %rd18;
	ld.global.f32 	%f41, [%rd19];
	mul.wide.s32 	%rd20, %r51, 4;
	add.s64 	%rd21, %rd1, %rd20;
	ld.global.f32 	%f42, [%rd21];
	fma.rn.f32 	%f43, %f41, %f42, %f67;
	ld.global.f32 	%f44, [%rd19+4];
	mul.wide.s32 	%rd22, %r30, 4;
	add.s64 	%rd23, %rd21, %rd22;
	ld.global.f32 	%f45, [%rd23];
	fma.rn.f32 	%f46, %f44, %f45, %f43;
	ld.global.f32 	%f47, [%rd19+8];
	add.s64 	%rd24, %rd23, %rd22;
	ld.global.f32 	%f48, [%rd24];
	fma.rn.f32 	%f49, %f47, %f48, %f46;
	ld.global.f32 	%f50, [%rd19+12];
	add.s64 	%rd25, %rd24, %rd22;
	ld.global.f32 	%f51, [%rd25];
	fma.rn.f32 	%f67, %f50, %f51, %f49;
	add.s32 	%r65, %r65, 4;
$L__BB2_8:
	setp.eq.s32 	%p7, %r23, 0;
	@%p7 bra 	$L__BB2_13;
	setp.eq.s32 	%p8, %r23, 1;
	@%p8 bra 	$L__BB2_11;
	add.s32 	%r52, %r65, %r9;
	mad.lo.s32 	%r53, %r65, %r30, %r10;
	mul.wide.s32 	%rd26, %r52, 4;
	add.s64 	%rd27, %rd2, %rd26;
	ld.global.f32 	%f53, [%rd27];
	mul.wide.s32 	%rd28, %r53, 4;
	add.s64 	%rd29, %rd1, %rd28;
	ld.global.f32 	%f54, [%rd29];
	fma.rn.f32 	%f55, %f53, %f54, %f67;
	ld.global.f32 	%f56, [%rd27+4];
	mul.wide.s32 	%rd30, %r30, 4;
	add.s64 	%rd31, %rd29, %rd30;
	ld.global.f32 	%f57, [%rd31];
	fma.rn.f32 	%f67, %f56, %f57, %f55;
	add.s32 	%r65, %r65, 2;
$L__BB2_11:
	and.b32  	%r54, %r29, 1;
	setp.eq.b32 	%p9, %r54, 1;
	not.pred 	%p10, %p9;
	@%p10 bra 	$L__BB2_13;
	add.s32 	%r55, %r65, %r9;
	mad.lo.s32 	%r56, %r65, %r30, %r10;
	mul.wide.s32 	%rd32, %r55, 4;
	add.s64 	%rd33, %rd2, %rd32;
	ld.global.f32 	%f58, [%rd33];
	mul.wide.s32 	%rd34, %r56, 4;
	add.s64 	%rd35, %rd1, %rd34;
	ld.global.f32 	%f59, [%rd35];
	fma.rn.f32 	%f67, %f58, %f59, %f67;
$L__BB2_13:
	mul.lo.s32 	%r57, %r4, %r3;
	mad.lo.s32 	%r58, %r6, %r5, %r57;
	mad.lo.s32 	%r59, %r7, %r30, %r58;
	add.s32 	%r60, %r59, %r8;
	cvta.to.global.u64 	%rd36, %rd3;
	mul.wide.s32 	%rd37, %r60, 4;
	add.s64 	%rd38, %rd36, %rd37;
	st.global.f32 	[%rd38], %f67;
$L__BB2_14:
	ret;

}


// ===== COMPILED SASS (sm_100) =====

	.target	sm_100

	.elftype	@"ET_EXEC"


//--------------------- .note.nv.tkinfo           --------------------------
	.section	.note.nv.tkinfo,"",@"SHT_NOTE"
	.sectionflags	@"SHF_NOTE_NV_TKINFO"
	.tkinfo
        /*0018*/ 	.word	0x00000002
        /*0030*/ 	.string	""
        /*0030*/ 	.string	"ptxas"
        /*0030*/ 	.string	"Cuda compilation tools, release 13.0, V13.0.88"
        /*0030*/ 	.string	"Build cuda_13.0.r13.0/compiler.36424714_0"
        /*0030*/ 	.string	"-arch sm_100 -m 64 "



//--------------------- .note.nv.cuinfo           --------------------------
	.section	.note.nv.cuinfo,"",@"SHT_NOTE"
	.sectionflags	@"SHF_NOTE_NV_CUINFO"
        /*0018*/ 	.short	0x0002
        /*001a*/ 	.short	0x0064
        /*001c*/ 	.short	0x0082
	.zero		2


//--------------------- .nv.info                  --------------------------
	.section	.nv.info,"",@"SHT_CUDA_INFO"
	.align	4


	//----- nvinfo : EIATTR_REGCOUNT
	.align		4
        /*0000*/ 	.byte	0x04, 0x2f
        /*0002*/ 	.short	(.L_1 - .L_0)
	.align		4
.L_0:
        /*0004*/ 	.word	index@(_ZN7cobraml7kernels9qk_kernelEPfS1_S1_iiii)
        /*0008*/ 	.word	0x00000020


	//----- nvinfo : EIATTR_FRAME_SIZE
	.align		4
.L_1:
        /*000c*/ 	.byte	0x04, 0x11
        /*000e*/ 	.short	(.L_3 - .L_2)
	.align		4
.L_2:
        /*0010*/ 	.word	index@($__internal_2_$__cuda_sm3x_div_rn_noftz_f32_slowpath)
        /*0014*/ 	.word	0x00000000


	//----- nvinfo : EIATTR_FRAME_SIZE
	.align		4
.L_3:
        /*0018*/ 	.byte	0x04, 0x11
        /*001a*/ 	.short	(.L_5 - .L_4)
	.align		4
.L_4:
        /*001c*/ 	.word	index@($__internal_1_$__cuda_sm20_sqrt_rn_f32_slowpath)
        /*0020*/ 	.word	0x00000000


	//----- nvinfo : EIATTR_FRAME_SIZE
	.align		4
.L_5:
        /*0024*/ 	.byte	0x04, 0x11
        /*0026*/ 	.short	(.L_7 - .L_6)
	.align		4
.L_6:
        /*0028*/ 	.word	index@(_ZN7cobraml7kernels9qk_kernelEPfS1_S1_iiii)
        /*002c*/ 	.word	0x00000000


	//----- nvinfo : EIATTR_REGCOUNT
	.align		4
.L_7:
        /*0030*/ 	.byte	0x04, 0x2f
        /*0032*/ 	.short	(.L_9 - .L_8)
	.align		4
.L_8:
        /*0034*/ 	.word	index@(_ZN7cobraml7kernels14softmax_kernelEPfS1_iii)
        /*0038*/ 	.word	0x0000001f


	//----- nvinfo : EIATTR_FRAME_SIZE
	.align		4
.L_9:
        /*003c*/ 	.byte	0x04, 0x11
        /*003e*/ 	.short	(.L_11 - .L_10)
	.align		4
.L_10:
        /*0040*/ 	.word	index@($__internal_0_$__cuda_sm3x_div_rn_noftz_f32_slowpath)
        /*0044*/ 	.word	0x00000000


	//----- nvinfo : EIATTR_FRAME_SIZE
	.align		4
.L_11:
        /*0048*/ 	.byte	0x04, 0x11
        /*004a*/ 	.short	(.L_13 - .L_12)
	.align		4
.L_12:
        /*004c*/ 	.word	index@(_ZN7cobraml7kernels14softmax_kernelEPfS1_iii)
        /*0050*/ 	.word	0x00000000


	//----- nvinfo : EIATTR_REGCOUNT
	.align		4
.L_13:
        /*0054*/ 	.byte	0x04, 0x2f
        /*0056*/ 	.short	(.L_15 - .L_14)
	.align		4
.L_14:
        /*0058*/ 	.word	index@(_ZN7cobraml7kernels9pv_kernelEPfS1_S1_iiii)
        /*005c*/ 	.word	0x00000020


	//----- nvinfo : EIATTR_FRAME_SIZE
	.align		4
.L_15:
        /*0060*/ 	.byte	0x04, 0x11
        /*0062*/ 	.short	(.L_17 - .L_16)
	.align		4
.L_16:
        /*0064*/ 	.word	index@(_ZN7cobraml7kernels9pv_kernelEPfS1_S1_iiii)
        /*0068*/ 	.word	0x00000000


	//----- nvinfo : EIATTR_MIN_STACK_SIZE
	.align		4
.L_17:
        /*006c*/ 	.byte	0x04, 0x12
        /*006e*/ 	.short	(.L_19 - .L_18)
	.align		4
.L_18:
        /*0070*/ 	.word	index@(_ZN7cobraml7kernels9pv_kernelEPfS1_S1_iiii)
        /*0074*/ 	.word	0x00000000


	//----- nvinfo : EIATTR_MIN_STACK_SIZE
	.align		4
.L_19:
        /*0078*/ 	.byte	0x04, 0x12
        /*007a*/ 	.short	(.L_21 - .L_20)
	.align		4
.L_20:
        /*007c*/ 	.word	index@(_ZN7cobraml7kernels14softmax_kernelEPfS1_iii)
        /*0080*/ 	.word	0x00000000


	//----- nvinfo : EIATTR_MIN_STACK_SIZE
	.align		4
.L_21:
        /*0084*/ 	.byte	0x04, 0x12
        /*0086*/ 	.short	(.L_23 - .L_22)
	.align		4
.L_22:
        /*0088*/ 	.word	index@(_ZN7cobraml7kernels9qk_kernelEPfS1_S1_iiii)
        /*008c*/ 	.word	0x00000000
.L_23:


//--------------------- .nv.compat                --------------------------
	.section	.nv.compat,"",@"SHT_CUDA_COMPAT_INFO"
	.align	4
        /*0000*/ 	.byte	0x02, 0x09, 0x00, 0x00, 0x02, 0x02, 0x01, 0x00, 0x02, 0x05, 0x05, 0x00, 0x03, 0x07, 0x01, 0x01
        /*0010*/ 	.byte	0x02, 0x03, 0x00, 0x00, 0x02, 0x06, 0x01, 0x00, 0x04, 0x0b, 0x08, 0x00, 0x01, 0x00, 0x00, 0x00
        /*0020*/ 	.byte	0x00, 0x00, 0x00, 0x00


//--------------------- .nv.info._ZN7cobraml7kernels9pv_kernelEPfS1_S1_iiii --------------------------
	.section	.nv.info._ZN7cobraml7kernels9pv_kernelEPfS1_S1_iiii,"",@"SHT_CUDA_INFO"
	.sectionflags	@""
	.align	4


	//----- nvinfo : EIATTR_CUDA_API_VERSION
	.align		4
        /*0000*/ 	.byte	0x04, 0x37
        /*0002*/ 	.short	(.L_25 - .L_24)
.L_24:
        /*0004*/ 	.word	0x00000082


	//----- nvinfo : EIATTR_KPARAM_INFO
	.align		4
.L_25:
        /*0008*/ 	.byte	0x04, 0x17
        /*000a*/ 	.short	(.L_27 - .L_26)
.L_26:
        /*000c*/ 	.word	0x00000000
        /*0010*/ 	.short	0x0006
        /*0012*/ 	.short	0x0024
        /*0014*/ 	.byte	0x00, 0xf0, 0x11, 0x00


	//----- nvinfo : EIATTR_KPARAM_INFO
	.align		4
.L_27:
        /*0018*/ 	.byte	0x04, 0x17
        /*001a*/ 	.short	(.L_29 - .L_28)
.L_28:
        /*001c*/ 	.word	0x00000000
        /*0020*/ 	.short	0x0005
        /*0022*/ 	.short	0x0020
        /*0024*/ 	.byte	0x00, 0xf0, 0x11, 0x00


	//----- nvinfo : EIATTR_KPARAM_INFO
	.align		4
.L_29:
        /*0028*/ 	.byte	0x04, 0x17
        /*002a*/ 	.short	(.L_31 - .L_30)
.L_30:
        /*002c*/ 	.word	0x00000000
        /*0030*/ 	.short	0x0004
        /*0032*/ 	.short	0x001c
        /*0034*/ 	.byte	0x00, 0xf0, 0x11, 0x00


	//----- nvinfo : EIATTR_KPARAM_INFO
	.align		4
.L_31:
        /*0038*/ 	.byte	0x04, 0x17
        /*003a*/ 	.short	(.L_33 - .L_32)
.L_32:
        /*003c*/ 	.word	0x00000000
        /*0040*/ 	.short	0x0003
        /*0042*/ 	.short	0x0018
        /*0044*/ 	.byte	0x00, 0xf0, 0x11, 0x00


	//----- nvinfo : EIATTR_KPARAM_INFO
	.align		4
.L_33:
        /*0048*/ 	.byte	0x04, 0x17
        /*004a*/ 	.short	(.L_35 - .L_34)
.L_34:
        /*004c*/ 	.word	0x00000000
        /*0050*/ 	.short	0x0002
        /*0052*/ 	.short	0x0010
        /*0054*/ 	.byte	0x00, 0xf5, 0x21, 0x00


	//----- nvinfo : EIATTR_KPARAM_INFO
	.align		4
.L_35:
        /*0058*/ 	.byte	0x04, 0x17
        /*005a*/ 	.short	(.L_37 - .L_36)
.L_36:
        /*005c*/ 	.word	0x00000000
        /*0060*/ 	.short	0x0001
        /*0062*/ 	.short	0x0008
        /*0064*/ 	.byte	0x00, 0xf5, 0x21, 0x00


	//----- nvinfo : EIATTR_KPARAM_INFO
	.align		4
.L_37:
        /*0068*/ 	.byte	0x04, 0x17
        /*006a*/ 	.short	(.L_39 - .L_38)
.L_38:
        /*006c*/ 	.word	0x00000000
        /*0070*/ 	.short	0x0000
        /*0072*/ 	.short	0x0000
        /*0074*/ 	.byte	0x00, 0xf5, 0x21, 0x00


	//----- nvinfo : EIATTR_SPARSE_MMA_MASK
	.align		4
.L_39:
        /*0078*/ 	.byte	0x03, 0x50
        /*007a*/ 	.short	0x0000


	//----- nvinfo : EIATTR_MAXREG_COUNT
	.align		4
        /*007c*/ 	.byte	0x03, 0x1b
        /*007e*/ 	.short	0x00ff


	//----- nvinfo : EIATTR_MERCURY_ISA_VERSION
	.align		4
        /*0080*/ 	.byte	0x03, 0x5f
        /*0082*/ 	.short	0x0101


	//----- nvinfo : EIATTR_VRC_CTA_INIT_COUNT
	.align		4
        /*0084*/ 	.byte	0x02, 0x4a
	.zero		1
	.zero		1


	//----- nvinfo : EIATTR_EXIT_INSTR_OFFSETS
	.align		4
        /*0088*/ 	.byte	0x04, 0x1c
        /*008a*/ 	.short	(.L_41 - .L_40)


	//   ....[0]....
.L_40:
        /*008c*/ 	.word	0x000000b0


	//   ....[1]....
        /*0090*/ 	.word	0x00000db0


	//----- nvinfo : EIATTR_CBANK_PARAM_SIZE
	.align		4
.L_41:
        /*0094*/ 	.byte	0x03, 0x19
        /*0096*/ 	.short	0x0028


	//----- nvinfo : EIATTR_PARAM_CBANK
	.align		4
        /*0098*/ 	.byte	0x04, 0x0a
        /*009a*/ 	.short	(.L_43 - .L_42)
	.align		4
.L_42:
        /*009c*/ 	.word	index@(.nv.constant0._ZN7cobraml7kernels9pv_kernelEPfS1_S1_iiii)
        /*00a0*/ 	.short	0x0380
        /*00a2*/ 	.short	0x0028


	//----- nvinfo : EIATTR_SW_WAR
	.align		4
.L_43:
        /*00a4*/ 	.byte	0x04, 0x36
        /*00a6*/ 	.short	(.L_45 - .L_44)
.L_44:
        /*00a8*/ 	.word	0x00000008
.L_45:


//--------------------- .nv.info._ZN7cobraml7kernels14softmax_kernelEPfS1_iii --------------------------
	.section	.nv.info._ZN7cobraml7kernels14softmax_kernelEPfS1_iii,"",@"SHT_CUDA_INFO"
	.sectionflags	@""
	.align	4


	//----- nvinfo : EIATTR_CUDA_API_VERSION
	.align		4
        /*0000*/ 	.byte	0x04, 0x37
        /*0002*/ 	.short	(.L_47 - .L_46)
.L_46:
        /*0004*/ 	.word	0x00000082


	//----- nvinfo : EIATTR_KPARAM_INFO
	.align		4
.L_47:
        /*0008*/ 	.byte	0x04, 0x17
        /*000a*/ 	.short	(.L_49 - .L_48)
.L_48:
        /*000c*/ 	.word	0x00000000
        /*0010*/ 	.short	0x0004
        /*0012*/ 	.short	0x0018
        /*0014*/ 	.byte	0x00, 0xf0, 0x11, 0x00


	//----- nvinfo : EIATTR_KPARAM_INFO
	.align		4
.L_49:
        /*0018*/ 	.byte	0x04, 0x17
        /*001a*/ 	.short	(.L_51 - .L_50)
.L_50:
        /*001c*/ 	.word	0x00000000
        /*0020*/ 	.short	0x0003
        /*0022*/ 	.short	0x0014
        /*0024*/ 	.byte	0x00, 0xf0, 0x11, 0x00


	//----- nvinfo : EIATTR_KPARAM_INFO
	.align		4
.L_51:
        /*0028*/ 	.byte	0x04, 0x17
        /*002a*/ 	.short	(.L_53 - .L_52)
.L_52:
        /*002c*/ 	.word	0x00000000
        /*0030*/ 	.short	0x0002
        /*0032*/ 	.short	0x0010
        /*0034*/ 	.byte	0x00, 0xf0, 0x11, 0x00


	//----- nvinfo : EIATTR_KPARAM_INFO
	.align		4
.L_53:
        /*0038*/ 	.byte	0x04, 0x17
        /*003a*/ 	.short	(.L_55 - .L_54)
.L_54:
        /*003c*/ 	.word	0x00000000
        /*0040*/ 	.short	0x0001
        /*0042*/ 	.short	0x0008
        /*0044*/ 	.byte	0x00, 0xf5, 0x21, 0x00


	//----- nvinfo : EIATTR_KPARAM_INFO
	.align		4
.L_55:
        /*0048*/ 	.byte	0x04, 0x17
        /*004a*/ 	.short	(.L_57 - .L_56)
.L_56:
        /*004c*/ 	.word	0x00000000
        /*0050*/ 	.short	0x0000
        /*0052*/ 	.short	0x0000
        /*0054*/ 	.byte	0x00, 0xf5, 0x21, 0x00


	//----- nvinfo : EIATTR_SPARSE_MMA_MASK
	.align		4
.L_57:
        /*0058*/ 	.byte	0x03, 0x50
        /*005a*/ 	.short	0x0000


	//----- nvinfo : EIATTR_MAXREG_COUNT
	.align		4
        /*005c*/ 	.byte	0x03, 0x1b
        /*005e*/ 	.short	0x00ff


	//----- nvinfo : EIATTR_MERCURY_ISA_VERSION
	.align		4
        /*0060*/ 	.byte	0x03, 0x5f
        /*0062*/ 	.short	0x0101


	//----- nvinfo : EIATTR_VRC_CTA_INIT_COUNT
	.align		4
        /*0064*/ 	.byte	0x02, 0x4a
	.zero		1
	.zero		1


	//----- nvinfo : EIATTR_EXIT_INSTR_OFFSETS
	.align		4
        /*0068*/ 	.byte	0x04, 0x1c
        /*006a*/ 	.short	(.L_59 - .L_58)


	//   ....[0]....
.L_58:
        /*006c*/ 	.word	0x000000a0


	//   ....[1]....
        /*0070*/ 	.word	0x00001760


	//   ....[2]....
        /*0074*/ 	.word	0x00002610


	//   ....[3]....
        /*0078*/ 	.word	0x00002d50


	//   ....[4]....
        /*007c*/ 	.word	0x00003150


	//   ....[5]....
        /*0080*/ 	.word	0x00003350


	//----- nvinfo : EIATTR_CRS_STACK_SIZE
	.align		4
.L_59:
        /*0084*/ 	.byte	0x04, 0x1e
        /*0086*/ 	.short	(.L_61 - .L_60)
.L_60:
        /*0088*/ 	.word	0x00000000


	//----- nvinfo : EIATTR_CBANK_PARAM_SIZE
	.align		4
.L_61:
        /*008c*/ 	.byte	0x03, 0x19
        /*008e*/ 	.short	0x001c


	//----- nvinfo : EIATTR_PARAM_CBANK
	.align		4
        /*0090*/ 	.byte	0x04, 0x0a
        /*0092*/ 	.short	(.L_63 - .L_62)
	.align		4
.L_62:
        /*0094*/ 	.word	index@(.nv.constant0._ZN7cobraml7kernels14softmax_kernelEPfS1_iii)
        /*0098*/ 	.short	0x0380
        /*009a*/ 	.short	0x001c


	//----- nvinfo : EIATTR_SW_WAR
	.align		4
.L_63:
        /*009c*/ 	.byte	0x04, 0x36
        /*009e*/ 	.short	(.L_65 - .L_64)
.L_64:
        /*00a0*/ 	.word	0x00000008
.L_65:


//--------------------- .nv.info._ZN7cobraml7kernels9qk_kernelEPfS1_S1_iiii --------------------------
	.section	.nv.info._ZN7cobraml7kernels9qk_kernelEPfS1_S1_iiii,"",@"SHT_CUDA_INFO"
	.sectionflags	@""
	.align	4


	//----- nvinfo : EIATTR_CUDA_API_VERSION
	.align		4
        /*0000*/ 	.byte	0x04, 0x37
        /*0002*/ 	.short	(.L_67 - .L_66)
.L_66:
        /*0004*/ 	.word	0x00000082


	//----- nvinfo : EIATTR_KPARAM_INFO
	.align		4
.L_67:
        /*0008*/ 	.byte	0x04, 0x17
        /*000a*/ 	.short	(.L_69 - .L_68)
.L_68:
        /*000c*/ 	.word	0x00000000
        /*0010*/ 	.short	0x0006
        /*0012*/ 	.short	0x0024
        /*0014*/ 	.byte	0x00, 0xf0, 0x11, 0x00


	//----- nvinfo : EIATTR_KPARAM_INFO
	.align		4
.L_69:
        /*0018*/ 	.byte	0x04, 0x17
        /*001a*/ 	.short	(.L_71 - .L_70)
.L_70:
        /*001c*/ 	.word	0x00000000
        /*0020*/ 	.short	0x0005
        /*0022*/ 	.short	0x0020
        /*0024*/ 	.byte	0x00, 0xf0, 0x11, 0x00


	//----- nvinfo : EIATTR_KPARAM_INFO
	.align		4
.L_71:
        /*0028*/ 	.byte	0x04, 0x17
        /*002a*/ 	.short	(.L_73 - .L_72)
.L_72:
        /*002c*/ 	.word	0x00000000
        /*0030*/ 	.short	0x0004
        /*0032*/ 	.short	0x001c
        /*0034*/ 	.byte	0x00, 0xf0, 0x11, 0x00


	//----- nvinfo : EIATTR_KPARAM_INFO
	.align		4
.L_73:
        /*0038*/ 	.byte	0x04, 0x17
        /*003a*/ 	.short	(.L_75 - .L_74)
.L_74:
        /*003c*/ 	.word	0x00000000
        /*0040*/ 	.short	0x0003
        /*0042*/ 	.short	0x0018
        /*0044*/ 	.byte	0x00, 0xf0, 0x11, 0x00


	//----- nvinfo : EIATTR_KPARAM_INFO
	.align		4
.L_75:
        /*0048*/ 	.byte	0x04, 0x17
        /*004a*/ 	.short	(.L_77 - .L_76)
.L_76:
        /*004c*/ 	.word	0x00000000
        /*0050*/ 	.short	0x0002
        /*0052*/ 	.short	0x0010
        /*0054*/ 	.byte	0x00, 0xf5, 0x21, 0x00


	//----- nvinfo : EIATTR_KPARAM_INFO
	.align		4
.L_77:
        /*0058*/ 	.byte	0x04, 0x17
        /*005a*/ 	.short	(.L_79 - .L_78)
.L_78:
        /*005c*/ 	.word	0x00000000
        /*0060*/ 	.short	0x0001
        /*0062*/ 	.short	0x0008
        /*0064*/ 	.byte	0x00, 0xf5, 0x21, 0x00


	//----- nvinfo : EIATTR_KPARAM_INFO
	.align		4
.L_79:
        /*0068*/ 	.byte	0x04, 0x17
        /*006a*/ 	.short	(.L_81 - .L_80)
.L_80:
        /*006c*/ 	.word	0x00000000
        /*0070*/ 	.short	0x0000
        /*0072*/ 	.short	0x0000
        /*0074*/ 	.byte	0x00, 0xf5, 0x21, 0x00


	//----- nvinfo : EIATTR_SPARSE_MMA_MASK
	.align		4
.L_81:
        /*0078*/ 	.byte	0x03, 0x50
        /*007a*/ 	.short	0x0000


	//----- nvinfo : EIATTR_MAXREG_COUNT
	.align		4
        /*007c*/ 	.byte	0x03, 0x1b
        /*007e*/ 	.short	0x00ff


	//----- nvinfo : EIATTR_MERCURY_ISA_VERSION
	.align		4
        /*0080*/ 	.byte	0x03, 0x5f
        /*0082*/ 	.short	0x0101


	//----- nvinfo : EIATTR_VRC_CTA_INIT_COUNT
	.align		4
        /*0084*/ 	.byte	0x02, 0x4a
	.zero		1
	.zero		1


	//----- nvinfo : EIATTR_EXIT_INSTR_OFFSETS
	.align		4
        /*0088*/ 	.byte	0x04, 0x1c
        /*008a*/ 	.short	(.L_83 - .L_82)


	//   ....[0]....
.L_82:
        /*008c*/ 	.word	0x000000b0


	//   ....[1]....
        /*0090*/ 	.word	0x000011e0


	//----- nvinfo : EIATTR_CRS_STACK_SIZE
	.align		4
.L_83:
        /*0094*/ 	.byte	0x04, 0x1e
        /*0096*/ 	.short	(.L_85 - .L_84)
.L_84:
        /*0098*/ 	.word	0x00000000


	//----- nvinfo : EIATTR_CBANK_PARAM_SIZE
	.align		4
.L_85:
        /*009c*/ 	.byte	0x03, 0x19
        /*009e*/ 	.short	0x0028


	//----- nvinfo : EIATTR_PARAM_CBANK
	.align		4
        /*00a0*/ 	.byte	0x04, 0x0a
        /*00a2*/ 	.short	(.L_87 - .L_86)
	.align		4
.L_86:
        /*00a4*/ 	.word	index@(.nv.constant0._ZN7cobraml7kernels9qk_kernelEPfS1_S1_iiii)
        /*00a8*/ 	.short	0x0380
        /*00aa*/ 	.short	0x0028


	//----- nvinfo : EIATTR_SW_WAR
	.align		4
.L_87:
        /*00ac*/ 	.byte	0x04, 0x36
        /*00ae*/ 	.short	(.L_89 - .L_88)
.L_88:
        /*00b0*/ 	.word	0x00000008
.L_89:


//--------------------- .nv.callgraph             --------------------------
	.section	.nv.callgraph,"",@"SHT_CUDA_CALLGRAPH"
	.align	4
	.sectionentsize	8
	.align		4
        /*0000*/ 	.word	0x00000000
	.align		4
        /*0004*/ 	.word	0xffffffff
	.align		4
        /*0008*/ 	.word	0x00000000
	.align		4
        /*000c*/ 	.word	0xfffffffe
	.align		4
        /*0010*/ 	.word	0x00000000
	.align		4
        /*0014*/ 	.word	0xfffffffd
	.align		4
        /*0018*/ 	.word	0x00000000
	.align		4
        /*001c*/ 	.word	0xfffffffc


//--------------------- .text._ZN7cobraml7kernels9pv_kernelEPfS1_S1_iiii --------------------------
	.section	.text._ZN7cobraml7kernels9pv_kernelEPfS1_S1_iiii,"ax",@progbits
	.align	128
        .global         _ZN7cobraml7kernels9pv_kernelEPfS1_S1_iiii
        .type           _ZN7cobraml7kernels9pv_kernelEPfS1_S1_iiii,@function
        .size           _ZN7cobraml7kernels9pv_kernelEPfS1_S1_iiii,(.L_x_88 - _ZN7cobraml7kernels9pv_kernelEPfS1_S1_iiii)
        .other          _ZN7cobraml7kernels9pv_kernelEPfS1_S1_iiii,@"STO_CUDA_ENTRY STV_DEFAULT"
_ZN7cobraml7kernels9pv_kernelEPfS1_S1_iiii:
.text._ZN7cobraml7kernels9pv_kernelEPfS1_S1_iiii:
[----:B------:R-:W-:Y:S01]  /*0000*/  LDC R1, c[0x0][0x37c] ;  /* 0x0000df00ff017b82 */ /* 0x000fe20000000800 */
[----:B------:R-:W0:Y:S01]  /*0010*/  S2R R2, SR_TID.X ;  /* 0x0000000000027919 */ /* 0x000e220000002100 */
[----:B------:R-:W1:Y:S06]  /*0020*/  LDCU.64 UR4, c[0x0][0x398] ;  /* 0x00007300ff0477ac */ /* 0x000e6c0008000a00 */
[----:B------:R-:W2:Y:S08]  /*0030*/  LDC.64 R14, c[0x0][0x3a0] ;  /* 0x0000e800ff0e7b82 */ /* 0x000eb00000000a00 */
[----:B------:R-:W0:Y:S08]  /*0040*/  S2UR UR6, SR_CTAID.X ;  /* 0x00000000000679c3 */ /* 0x000e300000002500 */
[----:B------:R-:W0:Y:S01]  /*0050*/  LDC R5, c[0x0][0x360] ;  /* 0x0000d800ff057b82 */ /* 0x000e220000000800 */
[----:B-1----:R-:W-:-:S06]  /*0060*/  UIMAD UR4, UR5, UR4, URZ ;  /* 0x00000004050472a4 */ /* 0x002fcc000f8e02ff */
[----:B--2---:R-:W-:-:S04]  /*0070*/  IMAD R0, R14, UR4, RZ ;  /* 0x000000040e007c24 */ /* 0x004fc8000f8e02ff */
[----:B------:R-:W-:Y:S02]  /*0080*/  IMAD R0, R0, R15, RZ ;  /* 0x0000000f00007224 */ /* 0x000fe400078e02ff */
[----:B0-----:R-:W-:-:S05]  /*0090*/  IMAD R5, R5, UR6, R2 ;  /* 0x0000000605057c24 */ /* 0x001fca000f8e0202 */
[----:B------:R-:W-:-:S13]  /*00a0*/  ISETP.GE.AND P0, PT, R5, R0, PT ;  /* 0x000000000500720c */ /* 0x000fda0003f06270 */
[----:B------:R-:W-:Y:S05]  /*00b0*/  @P0 EXIT ;  /* 0x000000000000094d */ /* 0x000fea0003800000 */
[C---:B------:R-:W-:Y:S01]  /*00c0*/  IMAD R6, R14.reuse, UR5, RZ ;  /* 0x000000050e067c24 */ /* 0x040fe2000f8e02ff */
[----:B------:R-:W-:Y:S01]  /*00d0*/  IABS R16, R5 ;  /* 0x0000000500107213 */ /* 0x000fe20000000000 */
[-C--:B------:R-:W-:Y:S01]  /*00e0*/  IMAD R2, R14, R15.reuse, RZ ;  /* 0x0000000f0e027224 */ /* 0x080fe200078e02ff */
[----:B------:R-:W0:Y:S01]  /*00f0*/  LDCU.64 UR6, c[0x0][0x358] ;  /* 0x00006b00ff0677ac */ /* 0x000e220008000a00 */
[----:B------:R-:W-:Y:S02]  /*0100*/  IMAD R0, R6, R15, RZ ;  /* 0x0000000f06007224 */ /* 0x000fe400078e02ff */
[----:B------:R-:W-:-:S03]  /*0110*/  HFMA2 R26, -RZ, RZ, 0, 0 ;  /* 0x00000000ff1a7431 */ /* 0x000fc600000001ff */
[-C--:B------:R-:W-:Y:S02]  /*0120*/  IABS R12, R0.reuse ;  /* 0x00000000000c7213 */ /* 0x080fe40000000000 */
[----:B------:R-:W-:Y:S02]  /*0130*/  IABS R4, R0 ;  /* 0x0000000000047213 */ /* 0x000fe40000000000 */
[----:B------:R-:W1:Y:S08]  /*0140*/  I2F.RP R3, R12 ;  /* 0x0000000c00037306 */ /* 0x000e700000209400 */
[----:B-1----:R-:W1:Y:S02]  /*0150*/  MUFU.RCP R3, R3 ;  /* 0x0000000300037308 */ /* 0x002e640000001000 */
[----:B-1----:R-:W-:-:S02]  /*0160*/  IADD3 R8, PT, PT, R3, 0xffffffe, RZ ;  /* 0x0ffffffe03087810 */ /* 0x002fc40007ffe0ff */
[----:B------:R-:W-:-:S04]  /*0170*/  IABS R3, R2 ;  /* 0x0000000200037213 */ /* 0x000fc80000000000 */
[----:B------:R1:W2:Y:S02]  /*0180*/  F2I.FTZ.U32.TRUNC.NTZ R9, R8 ;  /* 0x0000000800097305 */ /* 0x0002a4000021f000 */
[----:B-1----:R-:W-:Y:S01]  /*0190*/  HFMA2 R8, -RZ, RZ, 0, 0 ;  /* 0x00000000ff087431 */ /* 0x002fe200000001ff */
[----:B--2---:R-:W-:-:S05]  /*01a0*/  IADD3 R7, PT, PT, RZ, -R9, RZ ;  /* 0x80000009ff077210 */ /* 0x004fca0007ffe0ff */
[----:B------:R-:W-:-:S04]  /*01b0*/  IMAD R7, R7, R12, RZ ;  /* 0x0000000c07077224 */ /* 0x000fc800078e02ff */
[----:B------:R-:W-:Y:S01]  /*01c0*/  IMAD.HI.U32 R9, R9, R7, R8 ;  /* 0x0000000709097227 */ /* 0x000fe200078e0008 */
[----:B------:R-:W-:-:S03]  /*01d0*/  IADD3 R7, PT, PT, RZ, -R4, RZ ;  /* 0x80000004ff077210 */ /* 0x000fc60007ffe0ff */
[----:B------:R-:W-:Y:S02]  /*01e0*/  IMAD.MOV.U32 R4, RZ, RZ, R3 ;  /* 0x000000ffff047224 */ /* 0x000fe400078e0003 */
[----:B------:R-:W-:Y:S02]  /*01f0*/  IMAD.HI.U32 R3, R9, R16, RZ ;  /* 0x0000001009037227 */ /* 0x000fe400078e00ff */
[----:B------:R-:W1:Y:S02]  /*0200*/  I2F.RP R10, R4 ;  /* 0x00000004000a7306 */ /* 0x000e640000209400 */
[----:B------:R-:W-:-:S05]  /*0210*/  IMAD R7, R3, R7, R16 ;  /* 0x0000000703077224 */ /* 0x000fca00078e0210 */
[----:B------:R-:W-:Y:S01]  /*0220*/  ISETP.GT.U32.AND P2, PT, R12, R7, PT ;  /* 0x000000070c00720c */ /* 0x000fe20003f44070 */
[----:B-1----:R-:W1:-:S12]  /*0230*/  MUFU.RCP R10, R10 ;  /* 0x0000000a000a7308 */ /* 0x002e580000001000 */
[-C--:B------:R-:W-:Y:S02]  /*0240*/  @!P2 IADD3 R7, PT, PT, R7, -R12.reuse, RZ ;  /* 0x8000000c0707a210 */ /* 0x080fe40007ffe0ff */
[----:B------:R-:W-:Y:S02]  /*0250*/  @!P2 IADD3 R3, PT, PT, R3, 0x1, RZ ;  /* 0x000000010303a810 */ /* 0x000fe40007ffe0ff */
[----:B------:R-:W-:Y:S02]  /*0260*/  ISETP.GE.U32.AND P0, PT, R7, R12, PT ;  /* 0x0000000c0700720c */ /* 0x000fe40003f06070 */
[----:B------:R-:W-:Y:S02]  /*0270*/  LOP3.LUT R7, R5, R0, RZ, 0x3c, !PT ;  /* 0x0000000005077212 */ /* 0x000fe400078e3cff */
[----:B------:R-:W-:Y:S02]  /*0280*/  ISETP.NE.AND P2, PT, R0, RZ, PT ;  /* 0x000000ff0000720c */ /* 0x000fe40003f45270 */
[----:B------:R-:W-:-:S02]  /*0290*/  ISETP.GE.AND P1, PT, R7, RZ, PT ;  /* 0x000000ff0700720c */ /* 0x000fc40003f26270 */
[----:B-1----:R-:W-:Y:S02]  /*02a0*/  IADD3 R8, PT, PT, R10, 0xffffffe, RZ ;  /* 0x0ffffffe0a087810 */ /* 0x002fe40007ffe0ff */
[----:B------:R-:W-:Y:S02]  /*02b0*/  IABS R12, R2 ;  /* 0x00000002000c7213 */ /* 0x000fe40000000000 */
[----:B------:R1:W2:Y:S01]  /*02c0*/  F2I.FTZ.U32.TRUNC.NTZ R9, R8 ;  /* 0x0000000800097305 */ /* 0x0002a2000021f000 */
[----:B------:R-:W-:Y:S02]  /*02d0*/  @P0 VIADD R3, R3, 0x1 ;  /* 0x0000000103030836 */ /* 0x000fe40000000000 */
[----:B------:R-:W-:-:S04]  /*02e0*/  IMAD.MOV R16, RZ, RZ, -R12 ;  /* 0x000000ffff107224 */ /* 0x000fc800078e0a0c */
[----:B------:R-:W-:Y:S02]  /*02f0*/  @!P1 IADD3 R3, PT, PT, -R3, RZ, RZ ;  /* 0x000000ff03039210 */ /* 0x000fe40007ffe1ff */
[----:B------:R-:W-:Y:S02]  /*0300*/  @!P2 LOP3.LUT R3, RZ, R0, RZ, 0x33, !PT ;  /* 0x00000000ff03a212 */ /* 0x000fe400078e33ff */
[----:B-1----:R-:W-:-:S03]  /*0310*/  MOV R8, RZ ;  /* 0x000000ff00087202 */ /* 0x002fc60000000f00 */
[----:B------:R-:W-:Y:S01]  /*0320*/  IMAD R10, R0, R3, RZ ;  /* 0x00000003000a7224 */ /* 0x000fe200078e02ff */
[----:B--2---:R-:W-:-:S04]  /*0330*/  IADD3 R7, PT, PT, RZ, -R9, RZ ;  /* 0x80000009ff077210 */ /* 0x004fc80007ffe0ff */
[----:B------:R-:W-:Y:S01]  /*0340*/  IADD3 R11, PT, PT, R5, -R10, RZ ;  /* 0x8000000a050b7210 */ /* 0x000fe20007ffe0ff */
[----:B------:R-:W-:-:S03]  /*0350*/  IMAD R5, R7, R4, RZ ;  /* 0x0000000407057224 */ /* 0x000fc600078e02ff */
[----:B------:R-:W-:Y:S01]  /*0360*/  IABS R7, R11 ;  /* 0x0000000b00077213 */ /* 0x000fe20000000000 */
[----:B------:R-:W-:Y:S01]  /*0370*/  IMAD.HI.U32 R8, R9, R5, R8 ;  /* 0x0000000509087227 */ /* 0x000fe200078e0008 */
[----:B------:R-:W-:Y:S02]  /*0380*/  IABS R5, R15 ;  /* 0x0000000f00057213 */ /* 0x000fe40000000000 */
[----:B------:R-:W-:Y:S02]  /*0390*/  MOV R9, R7 ;  /* 0x0000000700097202 */ /* 0x000fe40000000f00 */
[----:B------:R-:W-:-:S03]  /*03a0*/  MOV R7, R5 ;  /* 0x0000000500077202 */ /* 0x000fc60000000f00 */
[----:B------:R-:W-:Y:S01]  /*03b0*/  IMAD.HI.U32 R5, R8, R9, RZ ;  /* 0x0000000908057227 */ /* 0x000fe200078e00ff */
[----:B------:R-:W1:Y:S03]  /*03c0*/  I2F.RP R12, R7 ;  /* 0x00000007000c7306 */ /* 0x000e660000209400 */
[----:B------:R-:W-:-:S05]  /*03d0*/  IMAD R9, R5, R16, R9 ;  /* 0x0000001005097224 */ /* 0x000fca00078e0209 */
[----:B------:R-:W-:Y:S01]  /*03e0*/  ISETP.GT.U32.AND P2, PT, R4, R9, PT ;  /* 0x000000090400720c */ /* 0x000fe20003f44070 */
[----:B-1----:R-:W1:-:S12]  /*03f0*/  MUFU.RCP R12, R12 ;  /* 0x0000000c000c7308 */ /* 0x002e580000001000 */
[-C--:B------:R-:W-:Y:S01]  /*0400*/  @!P2 IADD3 R9, PT, PT, R9, -R4.reuse, RZ ;  /* 0x800000040909a210 */ /* 0x080fe20007ffe0ff */
[----:B------:R-:W-:Y:S01]  /*0410*/  @!P2 VIADD R5, R5, 0x1 ;  /* 0x000000010505a836 */ /* 0x000fe20000000000 */
[----:B------:R-:W-:Y:S02]  /*0420*/  ISETP.NE.AND P2, PT, R2, RZ, PT ;  /* 0x000000ff0200720c */ /* 0x000fe40003f45270 */
[----:B------:R-:W-:Y:S02]  /*0430*/  ISETP.GE.U32.AND P0, PT, R9, R4, PT ;  /* 0x000000040900720c */ /* 0x000fe40003f06070 */
[----:B------:R-:W-:-:S04]  /*0440*/  LOP3.LUT R4, R11, R2, RZ, 0x3c, !PT ;  /* 0x000000020b047212 */ /* 0x000fc800078e3cff */
[----:B------:R-:W-:Y:S02]  /*0450*/  ISETP.GE.AND P1, PT, R4, RZ, PT ;  /* 0x000000ff0400720c */ /* 0x000fe40003f26270 */
[----:B-1----:R-:W-:-:S04]  /*0460*/  IADD3 R8, PT, PT, R12, 0xffffffe, RZ ;  /* 0x0ffffffe0c087810 */ /* 0x002fc80007ffe0ff */
[----:B------:R1:W2:Y:S01]  /*0470*/  F2I.FTZ.U32.TRUNC.NTZ R9, R8 ;  /* 0x0000000800097305 */ /* 0x0002a2000021f000 */
[----:B------:R-:W-:-:S06]  /*0480*/  @P0 IADD3 R5, PT, PT, R5, 0x1, RZ ;  /* 0x0000000105050810 */ /* 0x000fcc0007ffe0ff */
[----:B------:R-:W-:Y:S02]  /*0490*/  @!P1 IADD3 R5, PT, PT, -R5, RZ, RZ ;  /* 0x000000ff05059210 */ /* 0x000fe40007ffe1ff */
[----:B------:R-:W-:Y:S01]  /*04a0*/  @!P2 LOP3.LUT R5, RZ, R2, RZ, 0x33, !PT ;  /* 0x00000002ff05a212 */ /* 0x000fe200078e33ff */
[----:B-1----:R-:W-:-:S03]  /*04b0*/  IMAD.MOV.U32 R8, RZ, RZ, RZ ;  /* 0x000000ffff087224 */ /* 0x002fc600078e00ff */
[----:B------:R-:W-:Y:S02]  /*04c0*/  IADD3 R4, PT, PT, -R5, RZ, RZ ;  /* 0x000000ff05047210 */ /* 0x000fe40007ffe1ff */
[----:B--2---:R-:W-:-:S03]  /*04d0*/  IADD3 R16, PT, PT, RZ, -R9, RZ ;  /* 0x80000009ff107210 */ /* 0x004fc60007ffe0ff */
[----:B------:R-:W-:Y:S02]  /*04e0*/  IMAD R12, R2, R4, R11 ;  /* 0x00000004020c7224 */ /* 0x000fe400078e020b */
[----:B------:R-:W-:-:S03]  /*04f0*/  IMAD R11, R16, R7, RZ ;  /* 0x00000007100b7224 */ /* 0x000fc600078e02ff */
[----:B------:R-:W-:Y:S01]  /*0500*/  IABS R4, R12 ;  /* 0x0000000c00047213 */ /* 0x000fe20000000000 */
[----:B------:R-:W-:-:S03]  /*0510*/  IMAD.HI.U32 R8, R9, R11, R8 ;  /* 0x0000000b09087227 */ /* 0x000fc600078e0008 */
[----:B------:R-:W-:-:S05]  /*0520*/  MOV R9, R4 ;  /* 0x0000000400097202 */ /* 0x000fca0000000f00 */
[----:B------:R-:W-:-:S05]  /*0530*/  IMAD.HI.U32 R4, R8, R9, RZ ;  /* 0x0000000908047227 */ /* 0x000fca00078e00ff */
[----:B------:R-:W-:-:S05]  /*0540*/  IADD3 R8, PT, PT, -R4, RZ, RZ ;  /* 0x000000ff04087210 */ /* 0x000fca0007ffe1ff */
[----:B------:R-:W-:-:S05]  /*0550*/  IMAD R8, R7, R8, R9 ;  /* 0x0000000807087224 */ /* 0x000fca00078e0209 */
[----:B------:R-:W-:-:S13]  /*0560*/  ISETP.GT.U32.AND P2, PT, R7, R8, PT ;  /* 0x000000080700720c */ /* 0x000fda0003f44070 */
[-C--:B------:R-:W-:Y:S02]  /*0570*/  @!P2 IADD3 R8, PT, PT, R8, -R7.reuse, RZ ;  /* 0x800000070808a210 */ /* 0x080fe40007ffe0ff */
[----:B------:R-:W-:Y:S02]  /*0580*/  @!P2 IADD3 R4, PT, PT, R4, 0x1, RZ ;  /* 0x000000010404a810 */ /* 0x000fe40007ffe0ff */
[----:B------:R-:W-:Y:S02]  /*0590*/  ISETP.GE.U32.AND P0, PT, R8, R7, PT ;  /* 0x000000070800720c */ /* 0x000fe40003f06070 */
[----:B------:R-:W-:Y:S02]  /*05a0*/  LOP3.LUT R7, R12, R15, RZ, 0x3c, !PT ;  /* 0x0000000f0c077212 */ /* 0x000fe400078e3cff */
[----:B------:R-:W-:Y:S02]  /*05b0*/  ISETP.NE.AND P2, PT, R15, RZ, PT ;  /* 0x000000ff0f00720c */ /* 0x000fe40003f45270 */
[----:B------:R-:W-:-:S07]  /*05c0*/  ISETP.GE.AND P1, PT, R7, RZ, PT ;  /* 0x000000ff0700720c */ /* 0x000fce0003f26270 */
[----:B------:R-:W-:Y:S01]  /*05d0*/  @P0 VIADD R4, R4, 0x1 ;  /* 0x0000000104040836 */ /* 0x000fe20000000000 */
[----:B------:R-:W-:-:S05]  /*05e0*/  ISETP.GE.AND P0, PT, R14, 0x1, PT ;  /* 0x000000010e00780c */ /* 0x000fca0003f06270 */
[----:B------:R-:W-:Y:S02]  /*05f0*/  @!P1 IADD3 R4, PT, PT, -R4, RZ, RZ ;  /* 0x000000ff04049210 */ /* 0x000fe40007ffe1ff */
[----:B------:R-:W-:-:S04]  /*0600*/  @!P2 LOP3.LUT R4, RZ, R15, RZ, 0x33, !PT ;  /* 0x0000000fff04a212 */ /* 0x000fc800078e33ff */
[----:B------:R-:W-:-:S05]  /*0610*/  IADD3 R8, PT, PT, -R4, RZ, RZ ;  /* 0x000000ff04087210 */ /* 0x000fca0007ffe1ff */
[----:B------:R-:W-:Y:S01]  /*0620*/  IMAD R7, R15, R8, R12 ;  /* 0x000000080f077224 */ /* 0x000fe200078e020c */
[----:B0-----:R-:W-:Y:S06]  /*0630*/  @!P0 BRA `(.L_x_0) ;  /* 0x0000000400c08947 */ /* 0x001fec0003800000 */
[----:B------:R-:W-:Y:S01]  /*0640*/  ISETP.GE.U32.AND P0, PT, R14, 0x8, PT ;  /* 0x000000080e00780c */ /* 0x000fe20003f06070 */
[----:B------:R-:W-:Y:S01]  /*0650*/  IMAD R6, R6, R3, RZ ;  /* 0x0000000306067224 */ /* 0x000fe200078e02ff */
[----:B------:R-:W-:Y:S01]  /*0660*/  LOP3.LUT R8, R14, 0x7, RZ, 0xc0, !PT ;  /* 0x000000070e087812 */ /* 0x000fe200078ec0ff */
[----:B------:R-:W-:Y:S01]  /*0670*/  IMAD R10, R2, R5, R10 ;  /* 0x00000005020a7224 */ /* 0x000fe200078e020a */
[----:B------:R-:W-:Y:S01]  /*0680*/  MOV R12, RZ ;  /* 0x000000ff000c7202 */ /* 0x000fe20000000f00 */
[----:B------:R-:W-:Y:S01]  /*0690*/  IMAD R9, R5, R14, R6 ;  /* 0x0000000e05097224 */ /* 0x000fe200078e0206 */
[----:B------:R-:W-:Y:S01]  /*06a0*/  ISETP.NE.AND P1, PT, R8, RZ, PT ;  /* 0x000000ff0800720c */ /* 0x000fe20003f25270 */
[----:B------:R-:W-:-:S03]  /*06b0*/  IMAD.MOV.U32 R26, RZ, RZ, RZ ;  /* 0x000000ffff1a7224 */ /* 0x000fc600078e00ff */
[----:B------:R-:W-:-:S05]  /*06c0*/  IADD3 R9, PT, PT, R4, R9, RZ ;  /* 0x0000000904097210 */ /* 0x000fca0007ffe0ff */
[----:B------:R-:W-:Y:S01]  /*06d0*/  IMAD R9, R9, R14, RZ ;  /* 0x0000000e09097224 */ /* 0x000fe200078e02ff */
[----:B------:R-:W-:Y:S06]  /*06e0*/  @!P0 BRA `(.L_x_1) ;  /* 0x0000000000b88947 */ /* 0x000fec0003800000 */
[----:B------:R-:W-:Y:S01]  /*06f0*/  IMAD R6, R3, UR5, R5 ;  /* 0x0000000503067c24 */ /* 0x000fe2000f8e0205 */
[----:B------:R-:W-:Y:S02]  /*0700*/  LOP3.LUT R12, R14, 0x7ffffff8, RZ, 0xc0, !PT ;  /* 0x7ffffff80e0c7812 */ /* 0x000fe400078ec0ff */
[----:B------:R-:W-:Y:S01]  /*0710*/  MOV R26, RZ ;  /* 0x000000ff001a7202 */ /* 0x000fe20000000f00 */
[----:B------:R-:W-:Y:S01]  /*0720*/  IMAD R6, R2, R6, R7 ;  /* 0x0000000602067224 */ /* 0x000fe200078e0207 */
[----:B------:R-:W-:Y:S02]  /*0730*/  MOV R11, R9 ;  /* 0x00000009000b7202 */ /* 0x000fe40000000f00 */
[----:B------:R-:W-:-:S07]  /*0740*/  IADD3 R13, PT, PT, -R12, RZ, RZ ;  /* 0x000000ff0c0d7210 */ /* 0x000fce0007ffe1ff */
.L_x_2:
[----:B------:R-:W0:Y:S08]  /*0750*/  LDC.64 R16, c[0x0][0x380] ;  /* 0x0000e000ff107b82 */ /* 0x000e300000000a00 */
[----:B------:R-:W1:Y:S01]  /*0760*/  LDC.64 R18, c[0x0][0x388] ;  /* 0x0000e200ff127b82 */ /* 0x000e620000000a00 */
[----:B0-----:R-:W-:-:S05]  /*0770*/  IMAD.WIDE R16, R11, 0x4, R16 ;  /* 0x000000040b107825 */ /* 0x001fca00078e0210 */
[----:B------:R-:W2:Y:S01]  /*0780*/  LDG.E R25, desc[UR6][R16.64] ;  /* 0x0000000610197981 */ /* 0x000ea2000c1e1900 */
[----:B-1----:R-:W-:-:S03]  /*0790*/  IMAD.WIDE R20, R6, 0x4, R18 ;  /* 0x0000000406147825 */ /* 0x002fc600078e0212 */
[----:B------:R-:W3:Y:S04]  /*07a0*/  LDG.E R27, desc[UR6][R16.64+0x4] ;  /* 0x00000406101b7981 */ /* 0x000ee8000c1e1900 */
[----:B------:R-:W2:Y:S01]  /*07b0*/  LDG.E R24, desc[UR6][R20.64] ;  /* 0x0000000614187981 */ /* 0x000ea2000c1e1900 */
[----:B------:R-:W-:-:S05]  /*07c0*/  IMAD.WIDE R18, R15, 0x4, R20 ;  /* 0x000000040f127825 */ /* 0x000fca00078e0214 */
[----:B------:R-:W3:Y:S01]  /*07d0*/  LDG.E R28, desc[UR6][R18.64] ;  /* 0x00000006121c7981 */ /* 0x000ee2000c1e1900 */
[----:B------:R-:W-:-:S03]  /*07e0*/  IMAD.WIDE R22, R15, 0x4, R18 ;  /* 0x000000040f167825 */ /* 0x000fc600078e0212 */
[----:B------:R-:W4:Y:S04]  /*07f0*/  LDG.E R18, desc[UR6][R16.64+0x8] ;  /* 0x0000080610127981 */ /* 0x000f28000c1e1900 */
[----:B------:R-:W4:Y:S01]  /*0800*/  LDG.E R19, desc[UR6][R22.64] ;  /* 0x0000000616137981 */ /* 0x000f22000c1e1900 */
[----:B--2---:R-:W-:Y:S01]  /*0810*/  FFMA R20, R25, R24, R26 ;  /* 0x0000001819147223 */ /* 0x004fe2000000001a */
[----:B------:R-:W-:Y:S02]  /*0820*/  IMAD.WIDE R24, R15, 0x4, R22 ;  /* 0x000000040f187825 */ /* 0x000fe400078e0216 */
[----:B------:R-:W2:Y:S04]  /*0830*/  LDG.E R26, desc[UR6][R16.64+0xc] ;  /* 0x00000c06101a7981 */ /* 0x000ea8000c1e1900 */
[----:B------:R0:W2:Y:S01]  /*0840*/  LDG.E R29, desc[UR6][R24.64] ;  /* 0x00000006181d7981 */ /* 0x0000a2000c1e1900 */
[----:B---3--:R-:W-:Y:S01]  /*0850*/  FFMA R27, R27, R28, R20 ;  /* 0x0000001c1b1b7223 */ /* 0x008fe20000000014 */
[----:B------:R-:W-:-:S02]  /*0860*/  IMAD.WIDE R20, R15, 0x4, R24 ;  /* 0x000000040f147825 */ /* 0x000fc400078e0218 */
[----:B------:R-:W3:Y:S02]  /*0870*/  LDG.E R28, desc[UR6][R16.64+0x14] ;  /* 0x00001406101c7981 */ /* 0x000ee4000c1e1900 */
[----:B----4-:R-:W-:Y:S01]  /*0880*/  FFMA R27, R18, R19, R27 ;  /* 0x00000013121b7223 */ /* 0x010fe2000000001b */
[C---:B------:R-:W-:Y:S02]  /*0890*/  IMAD.WIDE R18, R15.reuse, 0x4, R20 ;  /* 0x000000040f127825 */ /* 0x040fe400078e0214 */
[----:B------:R-:W4:Y:S02]  /*08a0*/  LDG.E R20, desc[UR6][R20.64] ;  /* 0x0000000614147981 */ /* 0x000f24000c1e1900 */
[C---:B------:R-:W-:Y:S02]  /*08b0*/  IMAD.WIDE R22, R15.reuse, 0x4, R18 ;  /* 0x000000040f167825 */ /* 0x040fe400078e0212 */
[----:B------:R-:W3:Y:S02]  /*08c0*/  LDG.E R19, desc[UR6][R18.64] ;  /* 0x0000000612137981 */ /* 0x000ee4000c1e1900 */
[----:B0-----:R-:W-:-:S02]  /*08d0*/  IMAD.WIDE R24, R15, 0x4, R22 ;  /* 0x000000040f187825 */ /* 0x001fc400078e0216 */
[----:B------:R-:W5:Y:S04]  /*08e0*/  LDG.E R21, desc[UR6][R16.64+0x1c] ;  /* 0x00001c0610157981 */ /* 0x000f68000c1e1900 */
[----:B------:R-:W5:Y:S04]  /*08f0*/  LDG.E R18, desc[UR6][R16.64+0x18] ;  /* 0x0000180610127981 */ /* 0x000f68000c1e1900 */
[----:B------:R-:W5:Y:S01]  /*0900*/  LDG.E R24, desc[UR6][R24.64] ;  /* 0x0000000618187981 */ /* 0x000f62000c1e1900 */
[----:B--2---:R-:W-:-:S03]  /*0910*/  FFMA R29, R26, R29, R27 ;  /* 0x0000001d1a1d7223 */ /* 0x004fc6000000001b */
[----:B------:R-:W4:Y:S04]  /*0920*/  LDG.E R26, desc[UR6][R16.64+0x10] ;  /* 0x00001006101a7981 */ /* 0x000f28000c1e1900 */
[----:B------:R-:W5:Y:S01]  /*0930*/  LDG.E R27, desc[UR6][R22.64] ;  /* 0x00000006161b7981 */ /* 0x000f62000c1e1900 */
[----:B------:R-:W-:-:S05]  /*0940*/  VIADD R13, R13, 0x8 ;  /* 0x000000080d0d7836 */ /* 0x000fca0000000000 */
[----:B------:R-:W-:Y:S02]  /*0950*/  ISETP.NE.AND P0, PT, R13, RZ, PT ;  /* 0x000000ff0d00720c */ /* 0x000fe40003f05270 */
[----:B------:R-:W-:Y:S02]  /*0960*/  IADD3 R11, PT, PT, R11, 0x8, RZ ;  /* 0x000000080b0b7810 */ /* 0x000fe40007ffe0ff */
[----:B------:R-:W-:Y:S01]  /*0970*/  LEA R6, R15, R6, 0x3 ;  /* 0x000000060f067211 */ /* 0x000fe200078e18ff */
[----:B----4-:R-:W-:-:S04]  /*0980*/  FFMA R29, R26, R20, R29 ;  /* 0x000000141a1d7223 */ /* 0x010fc8000000001d */
[----:B---3--:R-:W-:-:S04]  /*0990*/  FFMA R29, R28, R19, R29 ;  /* 0x000000131c1d7223 */ /* 0x008fc8000000001d */
[----:B-----5:R-:W-:-:S04]  /*09a0*/  FFMA R18, R18, R27, R29 ;  /* 0x0000001b12127223 */ /* 0x020fc8000000001d */
[----:B------:R-:W-:Y:S01]  /*09b0*/  FFMA R26, R21, R24, R18 ;  /* 0x00000018151a7223 */ /* 0x000fe20000000012 */
[----:B------:R-:W-:Y:S06]  /*09c0*/  @P0 BRA `(.L_x_2) ;  /* 0xfffffffc00600947 */ /* 0x000fec000383ffff */
.L_x_1:
[----:B------:R-:W-:Y:S01]  /*09d0*/  IADD3 R6, PT, PT, R7, R10, RZ ;  /* 0x0000000a07067210 */ /* 0x000fe20007ffe0ff */
[----:B------:R-:W-:Y:S06]  /*09e0*/  @!P1 BRA `(.L_x_0) ;  /* 0x0000000000d49947 */ /* 0x000fec0003800000 */
[----:B------:R-:W-:Y:S02]  /*09f0*/  ISETP.GE.U32.AND P0, PT, R8, 0x4, PT ;  /* 0x000000040800780c */ /* 0x000fe40003f06070 */
[----:B------:R-:W-:-:S04]  /*0a00*/  LOP3.LUT R13, R14, 0x3, RZ, 0xc0, !PT ;  /* 0x000000030e0d7812 */ /* 0x000fc800078ec0ff */
[----:B------:R-:W-:-:S07]  /*0a10*/  ISETP.NE.AND P1, PT, R13, RZ, PT ;  /* 0x000000ff0d00720c */ /* 0x000fce0003f25270 */
[----:B------:R-:W-:Y:S06]  /*0a20*/  @!P0 BRA `(.L_x_3) ;  /* 0x0000000000588947 */ /* 0x000fec0003800000 */
[----:B------:R-:W0:Y:S01]  /*0a30*/  LDC.64 R18, c[0x0][0x388] ;  /* 0x0000e200ff127b82 */ /* 0x000e220000000a00 */
[----:B------:R-:W-:Y:S01]  /*0a40*/  IMAD R21, R12, R15, R6 ;  /* 0x0000000f0c157224 */ /* 0x000fe200078e0206 */
[----:B------:R-:W-:-:S06]  /*0a50*/  IADD3 R17, PT, PT, R9, R12, RZ ;  /* 0x0000000c09117210 */ /* 0x000fcc0007ffe0ff */
[----:B------:R-:W1:Y:S01]  /*0a60*/  LDC.64 R10, c[0x0][0x380] ;  /* 0x0000e000ff0a7b82 */ /* 0x000e620000000a00 */
[----:B0-----:R-:W-:-:S04]  /*0a70*/  IMAD.WIDE R18, R21, 0x4, R18 ;  /* 0x0000000415127825 */ /* 0x001fc800078e0212 */
[----:B-1----:R-:W-:-:S04]  /*0a80*/  IMAD.WIDE R10, R17, 0x4, R10 ;  /* 0x00000004110a7825 */ /* 0x002fc800078e020a */
[C---:B------:R-:W-:Y:S01]  /*0a90*/  IMAD.WIDE R16, R15.reuse, 0x4, R18 ;  /* 0x000000040f107825 */ /* 0x040fe200078e0212 */
[----:B------:R-:W2:Y:S04]  /*0aa0*/  LDG.E R25, desc[UR6][R10.64] ;  /* 0x000000060a197981 */ /* 0x000ea8000c1e1900 */
[----:B------:R-:W2:Y:S01]  /*0ab0*/  LDG.E R18, desc[UR6][R18.64] ;  /* 0x0000000612127981 */ /* 0x000ea2000c1e1900 */
[----:B------:R-:W-:-:S03]  /*0ac0*/  IMAD.WIDE R20, R15, 0x4, R16 ;  /* 0x000000040f147825 */ /* 0x000fc600078e0210 */
[----:B------:R-:W3:Y:S04]  /*0ad0*/  LDG.E R16, desc[UR6][R16.64] ;  /* 0x0000000610107981 */ /* 0x000ee8000c1e1900 */
[----:B------:R-:W3:Y:S01]  /*0ae0*/  LDG.E R8, desc[UR6][R10.64+0x4] ;  /* 0x000004060a087981 */ /* 0x000ee2000c1e1900 */
[----:B------:R-:W-:-:S03]  /*0af0*/  IMAD.WIDE R22, R15, 0x4, R20 ;  /* 0x000000040f167825 */ /* 0x000fc600078e0214 */
[----:B------:R-:W4:Y:S04]  /*0b00*/  LDG.E R24, desc[UR6][R20.64] ;  /* 0x0000000614187981 */ /* 0x000f28000c1e1900 */
[----:B------:R-:W4:Y:S04]  /*0b10*/  LDG.E R27, desc[UR6][R10.64+0x8] ;  /* 0x000008060a1b7981 */ /* 0x000f28000c1e1900 */
[----:B------:R-:W5:Y:S04]  /*0b20*/  LDG.E R29, desc[UR6][R10.64+0xc] ;  /* 0x00000c060a1d7981 */ /* 0x000f68000c1e1900 */
[----:B------:R-:W5:Y:S01]  /*0b30*/  LDG.E R22, desc[UR6][R22.64] ;  /* 0x0000000616167981 */ /* 0x000f62000c1e1900 */
[----:B------:R-:W-:-:S02]  /*0b40*/  VIADD R12, R12, 0x4 ;  /* 0x000000040c0c7836 */ /* 0x000fc40000000000 */
[----:B--2---:R-:W-:-:S04]  /*0b50*/  FFMA R25, R25, R18, R26 ;  /* 0x0000001219197223 */ /* 0x004fc8000000001a */
[----:B---3--:R-:W-:-:S04]  /*0b60*/  FFMA R8, R8, R16, R25 ;  /* 0x0000001008087223 */ /* 0x008fc80000000019 */
[----:B----4-:R-:W-:-:S04]  /*0b70*/  FFMA R8, R27, R24, R8 ;  /* 0x000000181b087223 */ /* 0x010fc80000000008 */
[----:B-----5:R-:W-:-:S07]  /*0b80*/  FFMA R26, R29, R22, R8 ;  /* 0x000000161d1a7223 */ /* 0x020fce0000000008 */
.L_x_3:
[----:B------:R-:W-:Y:S05]  /*0b90*/  @!P1 BRA `(.L_x_0) ;  /* 0x0000000000689947 */ /* 0x000fea0003800000 */
[----:B------:R-:W0:Y:S01]  /*0ba0*/  LDC.64 R20, c[0x0][0x388] ;  /* 0x0000e200ff147b82 */ /* 0x000e220000000a00 */
[----:B------:R-:W-:Y:S02]  /*0bb0*/  ISETP.NE.AND P0, PT, R13, 0x1, PT ;  /* 0x000000010d00780c */ /* 0x000fe40003f05270 */
[----:B------:R-:W-:-:S04]  /*0bc0*/  LOP3.LUT R14, R14, 0x1, RZ, 0xc0, !PT ;  /* 0x000000010e0e7812 */ /* 0x000fc800078ec0ff */
[----:B------:R-:W-:Y:S01]  /*0bd0*/  ISETP.NE.U32.AND P1, PT, R14, 0x1, PT ;  /* 0x000000010e00780c */ /* 0x000fe20003f25070 */
[----:B------:R-:W1:Y:S06]  /*0be0*/  LDC.64 R10, c[0x0][0x380] ;  /* 0x0000e000ff0a7b82 */ /* 0x000e6c0000000a00 */
[C---:B------:R-:W-:Y:S01]  /*0bf0*/  @P0 IMAD R23, R12.reuse, R15, R6 ;  /* 0x0000000f0c170224 */ /* 0x040fe200078e0206 */
[----:B------:R-:W-:Y:S01]  /*0c00*/  @P0 IADD3 R13, PT, PT, R9, R12, RZ ;  /* 0x0000000c090d0210 */ /* 0x000fe20007ffe0ff */
[----:B------:R-:W2:Y:S01]  /*0c10*/  LDC.64 R16, c[0x0][0x380] ;  /* 0x0000e000ff107b82 */ /* 0x000ea20000000a00 */
[----:B------:R-:W-:-:S05]  /*0c20*/  @P0 IADD3 R12, PT, PT, R12, 0x2, RZ ;  /* 0x000000020c0c0810 */ /* 0x000fca0007ffe0ff */
[----:B------:R-:W-:Y:S02]  /*0c30*/  @!P1 IMAD R25, R12, R15, R6 ;  /* 0x0000000f0c199224 */ /* 0x000fe400078e0206 */
[----:B------:R-:W3:Y:S01]  /*0c40*/  LDC.64 R18, c[0x0][0x388] ;  /* 0x0000e200ff127b82 */ /* 0x000ee20000000a00 */
[----:B0-----:R-:W-:Y:S01]  /*0c50*/  @P0 IMAD.WIDE R20, R23, 0x4, R20 ;  /* 0x0000000417140825 */ /* 0x001fe200078e0214 */
[----:B------:R-:W-:-:S03]  /*0c60*/  @!P1 IADD3 R23, PT, PT, R9, R12, RZ ;  /* 0x0000000c09179210 */ /* 0x000fc60007ffe0ff */
[----:B-1----:R-:W-:Y:S02]  /*0c70*/  @P0 IMAD.WIDE R10, R13, 0x4, R10 ;  /* 0x000000040d0a0825 */ /* 0x002fe400078e020a */
[----:B------:R-:W4:Y:S02]  /*0c80*/  @P0 LDG.E R13, desc[UR6][R20.64] ;  /* 0x00000006140d0981 */ /* 0x000f24000c1e1900 */
[----:B------:R-:W-:Y:S02]  /*0c90*/  @P0 IMAD.WIDE R8, R15, 0x4, R20 ;  /* 0x000000040f080825 */ /* 0x000fe400078e0214 */
[----:B------:R-:W4:Y:S02]  /*0ca0*/  @P0 LDG.E R27, desc[UR6][R10.64] ;  /* 0x000000060a1b0981 */ /* 0x000f24000c1e1900 */
[----:B--2---:R-:W-:Y:S02]  /*0cb0*/  @!P1 IMAD.WIDE R16, R23, 0x4, R16 ;  /* 0x0000000417109825 */ /* 0x004fe400078e0210 */
[----:B------:R-:W2:Y:S04]  /*0cc0*/  @P0 LDG.E R6, desc[UR6][R10.64+0x4] ;  /* 0x000004060a060981 */ /* 0x000ea8000c1e1900 */
[----:B------:R-:W2:Y:S01]  /*0cd0*/  @P0 LDG.E R8, desc[UR6][R8.64] ;  /* 0x0000000608080981 */ /* 0x000ea2000c1e1900 */
[----:B---3--:R-:W-:-:S03]  /*0ce0*/  @!P1 IMAD.WIDE R18, R25, 0x4, R18 ;  /* 0x0000000419129825 */ /* 0x008fc600078e0212 */
[----:B------:R-:W3:Y:S04]  /*0cf0*/  @!P1 LDG.E R17, desc[UR6][R16.64] ;  /* 0x0000000610119981 */ /* 0x000ee8000c1e1900 */
[----:B------:R-:W3:Y:S01]  /*0d00*/  @!P1 LDG.E R18, desc[UR6][R18.64] ;  /* 0x0000000612129981 */ /* 0x000ee2000c1e1900 */
[----:B----4-:R-:W-:-:S04]  /*0d10*/  @P0 FFMA R13, R27, R13, R26 ;  /* 0x0000000d1b0d0223 */ /* 0x010fc8000000001a */
[----:B--2---:R-:W-:-:S04]  /*0d20*/  @P0 FFMA R26, R6, R8, R13 ;  /* 0x00000008061a0223 */ /* 0x004fc8000000000d */
[----:B---3--:R-:W-:-:S07]  /*0d30*/  @!P1 FFMA R26, R17, R18, R26 ;  /* 0x00000012111a9223 */ /* 0x008fce000000001a */
.L_x_0:
[----:B------:R-:W0:Y:S01]  /*0d40*/  LDC.64 R8, c[0x0][0x390] ;  /* 0x0000e400ff087b82 */ /* 0x000e220000000a00 */
[----:B------:R-:W-:-:S04]  /*0d50*/  IMAD R0, R0, R3, RZ ;  /* 0x0000000300007224 */ /* 0x000fc800078e02ff */
[----:B------:R-:W-:-:S04]  /*0d60*/  IMAD R2, R2, R5, R0 ;  /* 0x0000000502027224 */ /* 0x000fc800078e0200 */
[----:B------:R-:W-:-:S05]  /*0d70*/  IMAD R2, R4, R15, R2 ;  /* 0x0000000f04027224 */ /* 0x000fca00078e0202 */
[----:B------:R-:W-:-:S05]  /*0d80*/  IADD3 R3, PT, PT, R7, R2, RZ ;  /* 0x0000000207037210 */ /* 0x000fca0007ffe0ff */
[----:B0-----:R-:W-:-:S05]  /*0d90*/  IMAD.WIDE R2, R3, 0x4, R8 ;  /* 0x0000000403027825 */ /* 0x001fca00078e0208 */
[----:B------:R-:W-:Y:S01]  /*0da0*/  STG.E desc[UR6][R2.64], R26 ;  /* 0x0000001a02007986 */ /* 0x000fe2000c101906 */
[----:B------:R-:W-:Y:S05]  /*0db0*/  EXIT ;  /* 0x000000000000794d */ /* 0x000fea0003800000 */
.L_x_4:
[----:B------:R-:W-:-:S00]  /*0dc0*/  BRA `(.L_x_4) ;  /* 0xfffffffc00fc7947 */ /* 0x000fc0000383ffff */
[----:B------:R-:W-:-:S00]  /*0dd0*/  NOP ;  /* 0x0000000000007918 */ /* 0x000fc00000000000 */
        /* <DEDUP_REMOVED lines=10> */
.L_x_88:


//--------------------- .text._ZN7cobraml7kernels14softmax_kernelEPfS1_iii --------------------------
	.section	.text._ZN7cobraml7kernels14softmax_kernelEPfS1_iii,"ax",@progbits
	.align	128
        .global         _ZN7cobraml7kernels14softmax_kernelEPfS1_iii
        .type           _ZN7cobraml7kernels14softmax_kernelEPfS1_iii,@function
        .size           _ZN7cobraml7kernels14softmax_kernelEPfS1_iii,(.L_x_85 - _ZN7cobraml7kernels14softmax_kernelEPfS1_iii)
        .other          _ZN7cobraml7kernels14softmax_kernelEPfS1_iii,@"STO_CUDA_ENTRY STV_DEFAULT"
_ZN7cobraml7kernels14softmax_kernelEPfS1_iii:
.text._ZN7cobraml7kernels14softmax_kernelEPfS1_iii:
[----:B------:R-:W-:Y:S01]  /*0000*/  LDC R1, c[0x0][0x37c] ;  /* 0x0000df00ff017b82 */ /* 0x000fe20000000800 */
[----:B------:R-:W0:Y:S07]  /*0010*/  S2R R3, SR_TID.X ;  /* 0x0000000000037919 */ /* 0x000e2e0000002100 */
[----:B------:R-:W0:Y:S01]  /*0020*/  S2UR UR6, SR_CTAID.X ;  /* 0x00000000000679c3 */ /* 0x000e220000002500 */
[----:B------:R-:W1:Y:S07]  /*0030*/  LDCU.64 UR4, c[0x0][0x390] ;  /* 0x00007200ff0477ac */ /* 0x000e6e0008000a00 */
[----:B------:R-:W0:Y:S08]  /*0040*/  LDC R0, c[0x0][0x360] ;  /* 0x0000d800ff007b82 */ /* 0x000e300000000800 */
[----:B------:R-:W2:Y:S01]  /*0050*/  LDC R6, c[0x0][0x398] ;  /* 0x0000e600ff067b82 */ /* 0x000ea20000000800 */
[----:B-1----:R-:W-:Y:S01]  /*0060*/  UIMAD UR4, UR5, UR4, URZ ;  /* 0x00000004050472a4 */ /* 0x002fe2000f8e02ff */
[----:B0-----:R-:W-:-:S05]  /*0070*/  IMAD R0, R0, UR6, R3 ;  /* 0x0000000600007c24 */ /* 0x001fca000f8e0203 */
[----:B--2---:R-:W-:-:S05]  /*0080*/  IMAD R3, R6, UR4, RZ ;  /* 0x0000000406037c24 */ /* 0x004fca000f8e02ff */
[----:B------:R-:W-:-:S13]  /*0090*/  ISETP.GE.AND P0, PT, R0, R3, PT ;  /* 0x000000030000720c */ /* 0x000fda0003f06270 */
[----:B------:R-:W-:Y:S05]  /*00a0*/  @P0 EXIT ;  /* 0x000000000000094d */ /* 0x000fea0003800000 */
[----:B------:R-:W-:Y:S01]  /*00b0*/  IMAD R5, R6, UR5, RZ ;  /* 0x0000000506057c24 */ /* 0x000fe2000f8e02ff */
[----:B------:R-:W-:Y:S01]  /*00c0*/  IABS R9, R0 ;  /* 0x0000000000097213 */ /* 0x000fe20000000000 */
[----:B------:R-:W0:Y:S01]  /*00d0*/  LDCU.64 UR10, c[0x0][0x358] ;  /* 0x00006b00ff0a77ac */ /* 0x000e220008000a00 */
[----:B------:R-:W-:Y:S02]  /*00e0*/  IABS R11, R6 ;  /* 0x00000006000b7213 */ /* 0x000fe40000000000 */
[-C--:B------:R-:W-:Y:S02]  /*00f0*/  IABS R8, R5.reuse ;  /* 0x0000000500087213 */ /* 0x080fe40000000000 */
[----:B------:R-:W-:Y:S02]  /*0100*/  IABS R10, R5 ;  /* 0x00000005000a7213 */ /* 0x000fe40000000000 */
[----:B------:R-:W1:Y:S08]  /*0110*/  I2F.RP R4, R8 ;  /* 0x0000000800047306 */ /* 0x000e700000209400 */
[----:B-1----:R-:W1:Y:S02]  /*0120*/  MUFU.RCP R4, R4 ;  /* 0x0000000400047308 */ /* 0x002e640000001000 */
[----:B-1----:R-:W-:-:S06]  /*0130*/  IADD3 R2, PT, PT, R4, 0xffffffe, RZ ;  /* 0x0ffffffe04027810 */ /* 0x002fcc0007ffe0ff */
[----:B------:R-:W1:Y:S08]  /*0140*/  I2F.RP R4, R11 ;  /* 0x0000000b00047306 */ /* 0x000e700000209400 */
[----:B------:R2:W3:Y:S08]  /*0150*/  F2I.FTZ.U32.TRUNC.NTZ R3, R2 ;  /* 0x0000000200037305 */ /* 0x0004f0000021f000 */
[----:B-1----:R-:W1:Y:S01]  /*0160*/  MUFU.RCP R4, R4 ;  /* 0x0000000400047308 */ /* 0x002e620000001000 */
[----:B--2---:R-:W-:Y:S01]  /*0170*/  HFMA2 R2, -RZ, RZ, 0, 0 ;  /* 0x00000000ff027431 */ /* 0x004fe200000001ff */
[----:B---3--:R-:W-:-:S05]  /*0180*/  IADD3 R7, PT, PT, RZ, -R3, RZ ;  /* 0x80000003ff077210 */ /* 0x008fca0007ffe0ff */
[----:B------:R-:W-:-:S04]  /*0190*/  IMAD R7, R7, R8, RZ ;  /* 0x0000000807077224 */ /* 0x000fc800078e02ff */
[----:B------:R-:W-:Y:S01]  /*01a0*/  IMAD.HI.U32 R3, R3, R7, R2 ;  /* 0x0000000703037227 */ /* 0x000fe200078e0002 */
[----:B------:R-:W-:Y:S02]  /*01b0*/  MOV R7, R9 ;  /* 0x0000000900077202 */ /* 0x000fe40000000f00 */
[----:B------:R-:W-:-:S03]  /*01c0*/  IADD3 R9, PT, PT, RZ, -R10, RZ ;  /* 0x8000000aff097210 */ /* 0x000fc60007ffe0ff */
[----:B------:R-:W-:-:S04]  /*01d0*/  IMAD.HI.U32 R2, R3, R7, RZ ;  /* 0x0000000703027227 */ /* 0x000fc800078e00ff */
[----:B------:R-:W-:-:S05]  /*01e0*/  IMAD R3, R2, R9, R7 ;  /* 0x0000000902037224 */ /* 0x000fca00078e0207 */
[----:B------:R-:W-:-:S13]  /*01f0*/  ISETP.GT.U32.AND P1, PT, R8, R3, PT ;  /* 0x000000030800720c */ /* 0x000fda0003f24070 */
[-C--:B------:R-:W-:Y:S02]  /*0200*/  @!P1 IADD3 R3, PT, PT, R3, -R8.reuse, RZ ;  /* 0x8000000803039210 */ /* 0x080fe40007ffe0ff */
[----:B------:R-:W-:Y:S02]  /*0210*/  @!P1 IADD3 R2, PT, PT, R2, 0x1, RZ ;  /* 0x0000000102029810 */ /* 0x000fe40007ffe0ff */
[----:B------:R-:W-:Y:S02]  /*0220*/  ISETP.GE.U32.AND P0, PT, R3, R8, PT ;  /* 0x000000080300720c */ /* 0x000fe40003f06070 */
[----:B------:R-:W-:Y:S02]  /*0230*/  LOP3.LUT R3, R0, R5, RZ, 0x3c, !PT ;  /* 0x0000000500037212 */ /* 0x000fe400078e3cff */
[----:B------:R-:W-:Y:S02]  /*0240*/  ISETP.NE.AND P1, PT, R5, RZ, PT ;  /* 0x000000ff0500720c */ /* 0x000fe40003f25270 */
[----:B------:R-:W-:-:S02]  /*0250*/  ISETP.GE.AND P2, PT, R3, RZ, PT ;  /* 0x000000ff0300720c */ /* 0x000fc40003f46270 */
[----:B-1----:R-:W-:-:S05]  /*0260*/  IADD3 R3, PT, PT, R4, 0xffffffe, RZ ;  /* 0x0ffffffe04037810 */ /* 0x002fca0007ffe0ff */
[----:B------:R-:W-:Y:S01]  /*0270*/  @P0 IADD3 R2, PT, PT, R2, 0x1, RZ ;  /* 0x0000000102020810 */ /* 0x000fe20007ffe0ff */
[----:B------:R-:W1:Y:S05]  /*0280*/  F2I.FTZ.U32.TRUNC.NTZ R3, R3 ;  /* 0x0000000300037305 */ /* 0x000e6a000021f000 */
[----:B------:R-:W-:Y:S02]  /*0290*/  @!P2 IADD3 R2, PT, PT, -R2, RZ, RZ ;  /* 0x000000ff0202a210 */ /* 0x000fe40007ffe1ff */
[----:B------:R-:W-:-:S05]  /*02a0*/  @!P1 LOP3.LUT R2, RZ, R5, RZ, 0x33, !PT ;  /* 0x00000005ff029212 */ /* 0x000fca00078e33ff */
[----:B------:R-:W-:Y:S01]  /*02b0*/  IMAD R5, R5, R2, RZ ;  /* 0x0000000205057224 */ /* 0x000fe200078e02ff */
[----:B-1----:R-:W-:-:S04]  /*02c0*/  IADD3 R4, PT, PT, RZ, -R3, RZ ;  /* 0x80000003ff047210 */ /* 0x002fc80007ffe0ff */
[----:B------:R-:W-:Y:S02]  /*02d0*/  IADD3 R9, PT, PT, R0, -R5, RZ ;  /* 0x8000000500097210 */ /* 0x000fe40007ffe0ff */
[----:B------:R-:W-:Y:S02]  /*02e0*/  MOV R2, R4 ;  /* 0x0000000400027202 */ /* 0x000fe40000000f00 */
[----:B------:R-:W-:Y:S02]  /*02f0*/  IABS R0, R9 ;  /* 0x0000000900007213 */ /* 0x000fe40000000000 */
[----:B------:R-:W-:Y:S01]  /*0300*/  MOV R4, 0xff800000 ;  /* 0xff80000000047802 */ /* 0x000fe20000000f00 */
[----:B------:R-:W-:Y:S02]  /*0310*/  IMAD R7, R2, R11, RZ ;  /* 0x0000000b02077224 */ /* 0x000fe400078e02ff */
[----:B------:R-:W-:-:S05]  /*0320*/  HFMA2 R2, -RZ, RZ, 0, 0 ;  /* 0x00000000ff027431 */ /* 0x000fca00000001ff */
[----:B------:R-:W-:-:S06]  /*0330*/  IMAD.HI.U32 R2, R3, R7, R2 ;  /* 0x0000000703027227 */ /* 0x000fcc00078e0002 */
        /* <DEDUP_REMOVED lines=10> */
[----:B------:R-:W-:Y:S02]  /*03e0*/  @P0 IADD3 R2, PT, PT, R2, 0x1, RZ ;  /* 0x0000000102020810 */ /* 0x000fe40007ffe0ff */
[----:B------:R-:W-:-:S04]  /*03f0*/  ISETP.GE.AND P0, PT, R6, 0x1, PT ;  /* 0x000000010600780c */ /* 0x000fc80003f06270 */
[----:B------:R-:W-:Y:S02]  /*0400*/  @!P2 IADD3 R2, PT, PT, -R2, RZ, RZ ;  /* 0x000000ff0202a210 */ /* 0x000fe40007ffe1ff */
[----:B------:R-:W-:-:S04]  /*0410*/  @!P1 LOP3.LUT R2, RZ, R6, RZ, 0x33, !PT ;  /* 0x00000006ff029212 */ /* 0x000fc800078e33ff */
[----:B------:R-:W-:-:S05]  /*0420*/  IADD3 R3, PT, PT, -R2, RZ, RZ ;  /* 0x000000ff02037210 */ /* 0x000fca0007ffe1ff */
[----:B------:R-:W-:Y:S01]  /*0430*/  IMAD R0, R6, R3, R9 ;  /* 0x0000000306007224 */ /* 0x000fe200078e0209 */
[----:B0-----:R-:W-:Y:S06]  /*0440*/  @!P0 BRA `(.L_x_5) ;  /* 0x00000004007c8947 */ /* 0x001fec0003800000 */
[----:B------:R-:W-:Y:S01]  /*0450*/  ISETP.GE.U32.AND P0, PT, R6, 0x10, PT ;  /* 0x000000100600780c */ /* 0x000fe20003f06070 */
[-C--:B------:R-:W-:Y:S01]  /*0460*/  IMAD R3, R2, R6.reuse, R5 ;  /* 0x0000000602037224 */ /* 0x080fe200078e0205 */
[----:B------:R-:W-:Y:S02]  /*0470*/  LOP3.LUT R23, R6, 0xf, RZ, 0xc0, !PT ;  /* 0x0000000f06177812 */ /* 0x000fe400078ec0ff */
[----:B------:R-:W-:Y:S02]  /*0480*/  MOV R4, 0xff800000 ;  /* 0xff80000000047802 */ /* 0x000fe40000000f00 */
[----:B------:R-:W-:Y:S02]  /*0490*/  IADD3 R3, PT, PT, R0, R3, RZ ;  /* 0x0000000300037210 */ /* 0x000fe40007ffe0ff */
[----:B------:R-:W-:Y:S02]  /*04a0*/  ISETP.NE.AND P1, PT, R23, RZ, PT ;  /* 0x000000ff1700720c */ /* 0x000fe40003f25270 */
[----:B------:R-:W-:Y:S01]  /*04b0*/  MOV R8, RZ ;  /* 0x000000ff00087202 */ /* 0x000fe20000000f00 */
[----:B------:R-:W-:-:S02]  /*04c0*/  IMAD R3, R3, R6, RZ ;  /* 0x0000000603037224 */ /* 0x000fc400078e02ff */
[----:B------:R-:W-:Y:S08]  /*04d0*/  @!P0 BRA `(.L_x_6) ;  /* 0x0000000000988947 */ /* 0x000ff00003800000 */
[----:B------:R-:W0:Y:S01]  /*04e0*/  LDCU.64 UR4, c[0x0][0x380] ;  /* 0x00007000ff0477ac */ /* 0x000e220008000a00 */
[----:B------:R-:W-:Y:S02]  /*04f0*/  LOP3.LUT R8, R6, 0x7ffffff0, RZ, 0xc0, !PT ;  /* 0x7ffffff006087812 */ /* 0x000fe400078ec0ff */
[----:B------:R-:W-:Y:S02]  /*0500*/  MOV R4, 0xff800000 ;  /* 0xff80000000047802 */ /* 0x000fe40000000f00 */
[----:B------:R-:W-:Y:S02]  /*0510*/  MOV R9, R3 ;  /* 0x0000000300097202 */ /* 0x000fe40000000f00 */
[----:B------:R-:W-:Y:S01]  /*0520*/  IADD3 R10, PT, PT, -R8, RZ, RZ ;  /* 0x000000ff080a7210 */ /* 0x000fe20007ffe1ff */
[----:B0-----:R-:W-:-:S04]  /*0530*/  UIADD3 UR4, UP0, UPT, UR4, 0x20, URZ ;  /* 0x0000002004047890 */ /* 0x001fc8000ff1e0ff */
[----:B------:R-:W-:-:S12]  /*0540*/  UIADD3.X UR5, UPT, UPT, URZ, UR5, URZ, UP0, !UPT ;  /* 0x00000005ff057290 */ /* 0x000fd800087fe4ff */
.L_x_7:
[----:B------:R-:W-:Y:S02]  /*0550*/  MOV R6, UR4 ;  /* 0x0000000400067c02 */ /* 0x000fe40008000f00 */
[----:B------:R-:W-:-:S03]  /*0560*/  MOV R7, UR5 ;  /* 0x0000000500077c02 */ /* 0x000fc60008000f00 */
[----:B------:R-:W-:-:S05]  /*0570*/  IMAD.WIDE R6, R9, 0x4, R6 ;  /* 0x0000000409067825 */ /* 0x000fca00078e0206 */
[----:B------:R-:W2:Y:S04]  /*0580*/  LDG.E R21, desc[UR10][R6.64+-0x20] ;  /* 0xffffe00a06157981 */ /* 0x000ea8000c1e1900 */
[----:B------:R-:W2:Y:S04]  /*0590*/  LDG.E R22, desc[UR10][R6.64+-0x1c] ;  /* 0xffffe40a06167981 */ /* 0x000ea8000c1e1900 */
[----:B------:R-:W3:Y:S04]  /*05a0*/  LDG.E R24, desc[UR10][R6.64+-0x18] ;  /* 0xffffe80a06187981 */ /* 0x000ee8000c1e1900 */
[----:B------:R-:W3:Y:S04]  /*05b0*/  LDG.E R25, desc[UR10][R6.64+-0x14] ;  /* 0xffffec0a06197981 */ /* 0x000ee8000c1e1900 */
[----:B------:R-:W4:Y:S04]  /*05c0*/  LDG.E R26, desc[UR10][R6.64+-0x10] ;  /* 0xfffff00a061a7981 */ /* 0x000f28000c1e1900 */
[----:B------:R-:W4:Y:S04]  /*05d0*/  LDG.E R27, desc[UR10][R6.64+-0xc] ;  /* 0xfffff40a061b7981 */ /* 0x000f28000c1e1900 */
[----:B------:R-:W5:Y:S04]  /*05e0*/  LDG.E R17, desc[UR10][R6.64+-0x8] ;  /* 0xfffff80a06117981 */ /* 0x000f68000c1e1900 */
        /* <DEDUP_REMOVED lines=8> */
[----:B------:R-:W5:Y:S01]  /*0670*/  LDG.E R19, desc[UR10][R6.64+0x1c] ;  /* 0x00001c0a06137981 */ /* 0x000f62000c1e1900 */
[----:B------:R-:W-:-:S02]  /*0680*/  IADD3 R10, PT, PT, R10, 0x10, RZ ;  /* 0x000000100a0a7810 */ /* 0x000fc40007ffe0ff */
[----:B------:R-:W-:Y:S02]  /*0690*/  IADD3 R9, PT, PT, R9, 0x10, RZ ;  /* 0x0000001009097810 */ /* 0x000fe40007ffe0ff */
[----:B------:R-:W-:Y:S02]  /*06a0*/  ISETP.NE.AND P0, PT, R10, RZ, PT ;  /* 0x000000ff0a00720c */ /* 0x000fe40003f05270 */
[----:B--2---:R-:W-:-:S04]  /*06b0*/  FMNMX3 R21, R4, R21, R22, !PT ;  /* 0x0000001504157276 */ /* 0x004fc80007800016 */
[----:B---3--:R-:W-:-:S04]  /*06c0*/  FMNMX3 R21, R21, R24, R25, !PT ;  /* 0x0000001815157276 */ /* 0x008fc80007800019 */
[----:B----4-:R-:W-:-:S04]  /*06d0*/  FMNMX3 R21, R21, R26, R27, !PT ;  /* 0x0000001a15157276 */ /* 0x010fc8000780001b */
[----:B-----5:R-:W-:-:S04]  /*06e0*/  FMNMX3 R17, R21, R17, R20, !PT ;  /* 0x0000001115117276 */ /* 0x020fc80007800014 */
[----:B------:R-:W-:-:S04]  /*06f0*/  FMNMX3 R15, R17, R18, R15, !PT ;  /* 0x00000012110f7276 */ /* 0x000fc8000780000f */
[----:B------:R-:W-:-:S04]  /*0700*/  FMNMX3 R11, R15, R16, R11, !PT ;  /* 0x000000100f0b7276 */ /* 0x000fc8000780000b */
[----:B------:R-:W-:-:S04]  /*0710*/  FMNMX3 R11, R11, R14, R13, !PT ;  /* 0x0000000e0b0b7276 */ /* 0x000fc8000780000d */
[----:B------:R-:W-:Y:S01]  /*0720*/  FMNMX3 R4, R11, R12, R19, !PT ;  /* 0x0000000c0b047276 */ /* 0x000fe20007800013 */
[----:B------:R-:W-:Y:S06]  /*0730*/  @P0 BRA `(.L_x_7) ;  /* 0xfffffffc00840947 */ /* 0x000fec000383ffff */
.L_x_6:
[----:B------:R-:W-:Y:S05]  /*0740*/  @!P1 BRA `(.L_x_5) ;  /* 0x0000000000bc9947 */ /* 0x000fea0003800000 */
[----:B------:R-:W0:Y:S01]  /*0750*/  LDCU UR4, c[0x0][0x398] ;  /* 0x00007300ff0477ac */ /* 0x000e220008000800 */
[----:B------:R-:W-:Y:S01]  /*0760*/  ISETP.GE.U32.AND P0, PT, R23, 0x8, PT ;  /* 0x000000081700780c */ /* 0x000fe20003f06070 */
[----:B0-----:R-:W-:-:S04]  /*0770*/  ULOP3.LUT UR5, UR4, 0x7, URZ, 0xc0, !UPT ;  /* 0x0000000704057892 */ /* 0x001fc8000f8ec0ff */
[----:B------:R-:W-:-:S08]  /*0780*/  UISETP.NE.AND UP0, UPT, UR5, URZ, UPT ;  /* 0x000000ff0500728c */ /* 0x000fd0000bf05270 */
[----:B------:R-:W-:Y:S05]  /*0790*/  @!P0 BRA `(.L_x_8) ;  /* 0x0000000000408947 */ /* 0x000fea0003800000 */
[----:B------:R-:W0:Y:S01]  /*07a0*/  LDC.64 R6, c[0x0][0x380] ;  /* 0x0000e000ff067b82 */ /* 0x000e220000000a00 */
[----:B------:R-:W-:-:S05]  /*07b0*/  IADD3 R9, PT, PT, R3, R8, RZ ;  /* 0x0000000803097210 */ /* 0x000fca0007ffe0ff */
[----:B0-----:R-:W-:-:S05]  /*07c0*/  IMAD.WIDE R6, R9, 0x4, R6 ;  /* 0x0000000409067825 */ /* 0x001fca00078e0206 */
[----:B------:R-:W2:Y:S04]  /*07d0*/  LDG.E R9, desc[UR10][R6.64] ;  /* 0x0000000a06097981 */ /* 0x000ea8000c1e1900 */
[----:B------:R-:W2:Y:S04]  /*07e0*/  LDG.E R10, desc[UR10][R6.64+0x4] ;  /* 0x0000040a060a7981 */ /* 0x000ea8000c1e1900 */
[----:B------:R-:W3:Y:S04]  /*07f0*/  LDG.E R12, desc[UR10][R6.64+0x8] ;  /* 0x0000080a060c7981 */ /* 0x000ee8000c1e1900 */
[----:B------:R-:W3:Y:S04]  /*0800*/  LDG.E R11, desc[UR10][R6.64+0xc] ;  /* 0x00000c0a060b7981 */ /* 0x000ee8000c1e1900 */
[----:B------:R-:W4:Y:S04]  /*0810*/  LDG.E R14, desc[UR10][R6.64+0x10] ;  /* 0x0000100a060e7981 */ /* 0x000f28000c1e1900 */
[----:B------:R-:W4:Y:S04]  /*0820*/  LDG.E R13, desc[UR10][R6.64+0x14] ;  /* 0x0000140a060d7981 */ /* 0x000f28000c1e1900 */
[----:B------:R-:W5:Y:S04]  /*0830*/  LDG.E R16, desc[UR10][R6.64+0x18] ;  /* 0x0000180a06107981 */ /* 0x000f68000c1e1900 */
[----:B------:R-:W5:Y:S01]  /*0840*/  LDG.E R15, desc[UR10][R6.64+0x1c] ;  /* 0x00001c0a060f7981 */ /* 0x000f62000c1e1900 */
[----:B------:R-:W-:-:S02]  /*0850*/  IADD3 R8, PT, PT, R8, 0x8, RZ ;  /* 0x0000000808087810 */ /* 0x000fc40007ffe0ff */
[----:B--2---:R-:W-:-:S04]  /*0860*/  FMNMX3 R9, R4, R9, R10, !PT ;  /* 0x0000000904097276 */ /* 0x004fc8000780000a */
[----:B---3--:R-:W-:-:S04]  /*0870*/  FMNMX3 R9, R9, R12, R11, !PT ;  /* 0x0000000c09097276 */ /* 0x008fc8000780000b */
[----:B----4-:R-:W-:-:S04]  /*0880*/  FMNMX3 R9, R9, R14, R13, !PT ;  /* 0x0000000e09097276 */ /* 0x010fc8000780000d */
[----:B-----5:R-:W-:-:S07]  /*0890*/  FMNMX3 R4, R9, R16, R15, !PT ;  /* 0x0000001009047276 */ /* 0x020fce000780000f */
.L_x_8:
[----:B------:R-:W-:Y:S05]  /*08a0*/  BRA.U !UP0, `(.L_x_5) ;  /* 0x0000000108647547 */ /* 0x000fea000b800000 */
[----:B------:R-:W-:Y:S02]  /*08b0*/  UISETP.GE.U32.AND UP0, UPT, UR5, 0x4, UPT ;  /* 0x000000040500788c */ /* 0x000fe4000bf06070 */
[----:B------:R-:W-:-:S04]  /*08c0*/  ULOP3.LUT UR4, UR4, 0x3, URZ, 0xc0, !UPT ;  /* 0x0000000304047892 */ /* 0x000fc8000f8ec0ff */
[----:B------:R-:W-:-:S03]  /*08d0*/  UISETP.NE.AND UP1, UPT, UR4, URZ, UPT ;  /* 0x000000ff0400728c */ /* 0x000fc6000bf25270 */
[----:B------:R-:W-:Y:S08]  /*08e0*/  BRA.U !UP0, `(.L_x_9) ;  /* 0x0000000108287547 */ /* 0x000ff0000b800000 */
[----:B------:R-:W0:Y:S01]  /*08f0*/  LDC.64 R6, c[0x0][0x380] ;  /* 0x0000e000ff067b82 */ /* 0x000e220000000a00 */
[----:B------:R-:W-:-:S05]  /*0900*/  IADD3 R9, PT, PT, R3, R8, RZ ;  /* 0x0000000803097210 */ /* 0x000fca0007ffe0ff */
[----:B0-----:R-:W-:-:S05]  /*0910*/  IMAD.WIDE R6, R9, 0x4, R6 ;  /* 0x0000000409067825 */ /* 0x001fca00078e0206 */
[----:B------:R-:W2:Y:S04]  /*0920*/  LDG.E R9, desc[UR10][R6.64] ;  /* 0x0000000a06097981 */ /* 0x000ea8000c1e1900 */
[----:B------:R-:W2:Y:S04]  /*0930*/  LDG.E R10, desc[UR10][R6.64+0x4] ;  /* 0x0000040a060a7981 */ /* 0x000ea8000c1e1900 */
[----:B------:R-:W3:Y:S04]  /*0940*/  LDG.E R11, desc[UR10][R6.64+0x8] ;  /* 0x0000080a060b7981 */ /* 0x000ee8000c1e1900 */
[----:B------:R-:W3:Y:S01]  /*0950*/  LDG.E R12, desc[UR10][R6.64+0xc] ;  /* 0x00000c0a060c7981 */ /* 0x000ee2000c1e1900 */
[----:B------:R-:W-:-:S02]  /*0960*/  IADD3 R8, PT, PT, R8, 0x4, RZ ;  /* 0x0000000408087810 */ /* 0x000fc40007ffe0ff */
[----:B--2---:R-:W-:-:S04]  /*0970*/  FMNMX3 R4, R4, R9, R10, !PT ;  /* 0x0000000904047276 */ /* 0x004fc8000780000a */
[----:B---3--:R-:W-:-:S07]  /*0980*/  FMNMX3 R4, R4, R11, R12, !PT ;  /* 0x0000000b04047276 */ /* 0x008fce000780000c */
.L_x_9:
[----:B------:R-:W-:Y:S05]  /*0990*/  BRA.U !UP1, `(.L_x_5) ;  /* 0x0000000109287547 */ /* 0x000fea000b800000 */
[----:B------:R-:W0:Y:S01]  /*09a0*/  LDC.64 R10, c[0x0][0x380] ;  /* 0x0000e000ff0a7b82 */ /* 0x000e220000000a00 */
[----:B------:R-:W-:Y:S01]  /*09b0*/  IADD3 R3, PT, PT, R3, R8, RZ ;  /* 0x0000000803037210 */ /* 0x000fe20007ffe0ff */
[----:B------:R-:W-:-:S12]  /*09c0*/  UIADD3 UR4, UPT, UPT, -UR4, URZ, URZ ;  /* 0x000000ff04047290 */ /* 0x000fd8000fffe1ff */
.L_x_10:
[----:B0-----:R-:W-:-:S06]  /*09d0*/  IMAD.WIDE R6, R3, 0x4, R10 ;  /* 0x0000000403067825 */ /* 0x001fcc00078e020a */
[----:B------:R-:W2:Y:S01]  /*09e0*/  LDG.E R7, desc[UR10][R6.64] ;  /* 0x0000000a06077981 */ /* 0x000ea2000c1e1900 */
[----:B------:R-:W-:Y:S01]  /*09f0*/  UIADD3 UR4, UPT, UPT, UR4, 0x1, URZ ;  /* 0x0000000104047890 */ /* 0x000fe2000fffe0ff */
[----:B------:R-:W-:-:S03]  /*0a00*/  IADD3 R3, PT, PT, R3, 0x1, RZ ;  /* 0x0000000103037810 */ /* 0x000fc60007ffe0ff */
[----:B------:R-:W-:Y:S01]  /*0a10*/  UISETP.NE.AND UP0, UPT, UR4, URZ, UPT ;  /* 0x000000ff0400728c */ /* 0x000fe2000bf05270 */
[----:B--2---:R-:W-:-:S08]  /*0a20*/  FMNMX R4, R7, R4, !PT ;  /* 0x0000000407047209 */ /* 0x004fd00007800000 */
[----:B------:R-:W-:Y:S05]  /*0a30*/  BRA.U UP0, `(.L_x_10) ;  /* 0xfffffffd00e47547 */ /* 0x000fea000b83ffff */
.L_x_5:
[----:B------:R-:W0:Y:S01]  /*0a40*/  LDCU UR5, c[0x0][0x398] ;  /* 0x00007300ff0577ac */ /* 0x000e220008000800 */
[----:B------:R-:W-:Y:S01]  /*0a50*/  MOV R3, RZ ;  /* 0x000000ff00037202 */ /* 0x000fe20000000f00 */
[----:B0-----:R-:W-:-:S09]  /*0a60*/  UISETP.GE.AND UP0, UPT, UR5, 0x1, UPT ;  /* 0x000000010500788c */ /* 0x001fd2000bf06270 */
[----:B------:R-:W-:Y:S05]  /*0a70*/  BRA.U !UP0, `(.L_x_11) ;  /* 0x0000000d08307547 */ /* 0x000fea000b800000 */
[----:B------:R-:W-:Y:S02]  /*0a80*/  UISETP.GE.U32.AND UP1, UPT, UR5, 0x8, UPT ;  /* 0x000000080500788c */ /* 0x000fe4000bf26070 */
[----:B------:R-:W-:Y:S01]  /*0a90*/  IMAD R3, R2, UR5, R5 ;  /* 0x0000000502037c24 */ /* 0x000fe2000f8e0205 */
[----:B------:R-:W-:Y:S01]  /*0aa0*/  ULOP3.LUT UR9, UR5, 0x7, URZ, 0xc0, !UPT ;  /* 0x0000000705097892 */ /* 0x000fe2000f8ec0ff */
[----:B------:R-:W-:-:S03]  /*0ab0*/  UMOV UR4, URZ ;  /* 0x000000ff00047c82 */ /* 0x000fc60008000000 */
[----:B------:R-:W-:Y:S01]  /*0ac0*/  IADD3 R7, PT, PT, R0, R3, RZ ;  /* 0x0000000300077210 */ /* 0x000fe20007ffe0ff */
[----:B------:R-:W-:Y:S01]  /*0ad0*/  HFMA2 R3, -RZ, RZ, 0, 0 ;  /* 0x00000000ff037431 */ /* 0x000fe200000001ff */
[----:B------:R-:W-:-:S03]  /*0ae0*/  UISETP.NE.AND UP0, UPT, UR9, URZ, UPT ;  /* 0x000000ff0900728c */ /* 0x000fc6000bf05270 */
[----:B------:R-:W-:Y:S01]  /*0af0*/  IMAD R7, R7, UR5, RZ ;  /* 0x0000000507077c24 */ /* 0x000fe2000f8e02ff */
[----:B------:R-:W-:Y:S07]  /*0b00*/  BRA.U !UP1, `(.L_x_12) ;  /* 0x0000000509807547 */ /* 0x000fee000b800000 */
[----:B------:R-:W0:Y:S01]  /*0b10*/  LDCU.64 UR6, c[0x0][0x380] ;  /* 0x00007000ff0677ac */ /* 0x000e220008000a00 */
[----:B------:R-:W-:Y:S02]  /*0b20*/  MOV R3, RZ ;  /* 0x000000ff00037202 */ /* 0x000fe40000000f00 */
[----:B------:R-:W-:Y:S01]  /*0b30*/  MOV R8, R7 ;  /* 0x0000000700087202 */ /* 0x000fe20000000f00 */
[----:B------:R-:W-:-:S04]  /*0b40*/  ULOP3.LUT UR4, UR5, 0x7ffffff8, URZ, 0xc0, !UPT ;  /* 0x7ffffff805047892 */ /* 0x000fc8000f8ec0ff */
[----:B------:R-:W-:Y:S02]  /*0b50*/  UIADD3 UR8, UPT, UPT, -UR4, URZ, URZ ;  /* 0x000000ff04087290 */ /* 0x000fe4000fffe1ff */
[----:B0-----:R-:W-:-:S04]  /*0b60*/  UIADD3 UR5, UP1, UPT, UR6, 0x10, URZ ;  /* 0x0000001006057890 */ /* 0x001fc8000ff3e0ff */
[----:B------:R-:W-:-:S12]  /*0b70*/  UIADD3.X UR6, UPT, UPT, URZ, UR7, URZ, UP1, !UPT ;  /* 0x00000007ff067290 */ /* 0x000fd80008ffe4ff */
.L_x_13:
[----:B------:R-:W-:Y:S02]  /*0b80*/  MOV R22, UR5 ;  /* 0x0000000500167c02 */ /* 0x000fe40008000f00 */
[----:B------:R-:W-:-:S03]  /*0b90*/  MOV R23, UR6 ;  /* 0x0000000600177c02 */ /* 0x000fc60008000f00 */
[----:B------:R-:W-:-:S05]  /*0ba0*/  IMAD.WIDE R22, R8, 0x4, R22 ;  /* 0x0000000408167825 */ /* 0x000fca00078e0216 */
[----:B------:R-:W2:Y:S04]  /*0bb0*/  LDG.E R11, desc[UR10][R22.64+-0x10] ;  /* 0xfffff00a160b7981 */ /* 0x000ea8000c1e1900 */
[----:B------:R-:W3:Y:S04]  /*0bc0*/  LDG.E R9, desc[UR10][R22.64+-0xc] ;  /* 0xfffff40a16097981 */ /* 0x000ee8000c1e1900 */
[----:B------:R-:W4:Y:S04]  /*0bd0*/  LDG.E R25, desc[UR10][R22.64+-0x8] ;  /* 0xfffff80a16197981 */ /* 0x000f28000c1e1900 */
[----:B------:R-:W5:Y:S04]  /*0be0*/  LDG.E R27, desc[UR10][R22.64+-0x4] ;  /* 0xfffffc0a161b7981 */ /* 0x000f68000c1e1900 */
[----:B------:R-:W5:Y:S04]  /*0bf0*/  LDG.E R15, desc[UR10][R22.64] ;  /* 0x0000000a160f7981 */ /* 0x000f68000c1e1900 */
[----:B------:R-:W5:Y:S04]  /*0c00*/  LDG.E R21, desc[UR10][R22.64+0x4] ;  /* 0x0000040a16157981 */ /* 0x000f68000c1e1900 */
[----:B------:R-:W5:Y:S04]  /*0c10*/  LDG.E R17, desc[UR10][R22.64+0x8] ;  /* 0x0000080a16117981 */ /* 0x000f68000c1e1900 */
[----:B------:R5:W5:Y:S01]  /*0c20*/  LDG.E R19, desc[UR10][R22.64+0xc] ;  /* 0x00000c0a16137981 */ /* 0x000b62000c1e1900 */
[----:B------:R-:W-:Y:S01]  /*0c30*/  HFMA2 R13, -RZ, RZ, 3.7421875, 0 ;  /* 0x437c0000ff0d7431 */ /* 0x000fe200000001ff */
[----:B------:R-:W-:Y:S01]  /*0c40*/  MOV R16, 0x3bbb989d ;  /* 0x3bbb989d00107802 */ /* 0x000fe20000000f00 */
[----:B------:R-:W-:Y:S01]  /*0c50*/  UIADD3 UR8, UPT, UPT, UR8, 0x8, URZ ;  /* 0x0000000808087890 */ /* 0x000fe2000fffe0ff */
[----:B------:R-:W-:-:S03]  /*0c60*/  IADD3 R8, PT, PT, R8, 0x8, RZ ;  /* 0x0000000808087810 */ /* 0x000fc60007ffe0ff */
[----:B------:R-:W-:Y:S01]  /*0c70*/  UISETP.NE.AND UP1, UPT, UR8, URZ, UPT ;  /* 0x000000ff0800728c */ /* 0x000fe2000bf25270 */
[--C-:B--2---:R-:W-:Y:S01]  /*0c80*/  FADD R11, R11, -R4.reuse ;  /* 0x800000040b0b7221 */ /* 0x104fe20000000000 */
[----:B---3--:R-:W-:-:S03]  /*0c90*/  FADD R9, R9, -R4 ;  /* 0x8000000409097221 */ /* 0x008fc60000000000 */
[-C--:B------:R-:W-:Y:S01]  /*0ca0*/  FFMA.SAT R12, R11, R16.reuse, 0.5 ;  /* 0x3f0000000b0c7423 */ /* 0x080fe20000002010 */
[----:B------:R-:W-:-:S03]  /*0cb0*/  FFMA.SAT R10, R9, R16, 0.5 ;  /* 0x3f000000090a7423 */ /* 0x000fc60000002010 */
[-C--:B------:R-:W-:Y:S01]  /*0cc0*/  FFMA.RM R12, R12, R13.reuse, 12582913 ;  /* 0x4b4000010c0c7423 */ /* 0x080fe2000000400d */
[--C-:B----4-:R-:W-:Y:S01]  /*0cd0*/  FADD R25, R25, -R4.reuse ;  /* 0x8000000419197221 */ /* 0x110fe20000000000 */
[-C--:B------:R-:W-:Y:S02]  /*0ce0*/  FFMA.RM R10, R10, R13.reuse, 12582913 ;  /* 0x4b4000010a0a7423 */ /* 0x080fe4000000400d */
[----:B------:R-:W-:Y:S01]  /*0cf0*/  FADD R6, R12, -12583039 ;  /* 0xcb40007f0c067421 */ /* 0x000fe20000000000 */
[----:B-----5:R-:W-:Y:S01]  /*0d00*/  FADD R23, R27, -R4 ;  /* 0x800000041b177221 */ /* 0x020fe20000000000 */
[-C--:B------:R-:W-:Y:S01]  /*0d10*/  FFMA.SAT R18, R25, R16.reuse, 0.5 ;  /* 0x3f00000019127423 */ /* 0x080fe20000002010 */
[----:B------:R-:W-:Y:S01]  /*0d20*/  FADD R14, R10, -12583039 ;  /* 0xcb40007f0a0e7421 */ /* 0x000fe20000000000 */
[----:B------:R-:W-:Y:S01]  /*0d30*/  FFMA R6, R11, 1.4426950216293334961, -R6 ;  /* 0x3fb8aa3b0b067823 */ /* 0x000fe20000000806 */
[-C--:B------:R-:W-:Y:S01]  /*0d40*/  FFMA.SAT R20, R23, R16.reuse, 0.5 ;  /* 0x3f00000017147423 */ /* 0x080fe20000002010 */
[----:B------:R-:W-:Y:S01]  /*0d50*/  FADD R27, R15, -R4 ;  /* 0x800000040f1b7221 */ /* 0x000fe20000000000 */
[----:B------:R-:W-:Y:S01]  /*0d60*/  FFMA R14, R9, 1.4426950216293334961, -R14 ;  /* 0x3fb8aa3b090e7823 */ /* 0x000fe2000000080e */
[----:B------:R-:W-:Y:S01]  /*0d70*/  FFMA R6, R11, 1.925963033500011079e-08, R6 ;  /* 0x32a570600b067823 */ /* 0x000fe20000000006 */
[-C--:B------:R-:W-:Y:S01]  /*0d80*/  FFMA.RM R11, R18, R13.reuse, 12582913 ;  /* 0x4b400001120b7423 */ /* 0x080fe2000000400d */
[-C--:B------:R-:W-:Y:S01]  /*0d90*/  FFMA.SAT R26, R27, R16.reuse, 0.5 ;  /* 0x3f0000001b1a7423 */ /* 0x080fe20000002010 */
[----:B------:R-:W-:Y:S01]  /*0da0*/  FFMA R22, R9, 1.925963033500011079e-08, R14 ;  /* 0x32a5706009167823 */ /* 0x000fe2000000000e */
[-C--:B------:R-:W-:Y:S01]  /*0db0*/  FFMA.RM R9, R20, R13.reuse, 12582913 ;  /* 0x4b40000114097423 */ /* 0x080fe2000000400d */
[----:B------:R-:W-:Y:S01]  /*0dc0*/  FADD R14, R11, -12583039 ;  /* 0xcb40007f0b0e7421 */ /* 0x000fe20000000000 */
[----:B------:R-:W-:Y:S01]  /*0dd0*/  FADD R21, R21, -R4 ;  /* 0x8000000415157221 */ /* 0x000fe20000000000 */
[----:B------:R-:W0:Y:S01]  /*0de0*/  MUFU.EX2 R6, R6 ;  /* 0x0000000600067308 */ /* 0x000e220000000800 */
[----:B------:R-:W-:Y:S01]  /*0df0*/  FADD R20, R9, -12583039 ;  /* 0xcb40007f09147421 */ /* 0x000fe20000000000 */
[----:B------:R-:W-:Y:S01]  /*0e00*/  FFMA R18, R25, 1.4426950216293334961, -R14 ;  /* 0x3fb8aa3b19127823 */ /* 0x000fe2000000080e */
[-C--:B------:R-:W-:Y:S01]  /*0e10*/  FFMA.RM R14, R26, R13.reuse, 12582913 ;  /* 0x4b4000011a0e7423 */ /* 0x080fe2000000400d */
[----:B------:R-:W-:Y:S01]  /*0e20*/  FADD R17, R17, -R4 ;  /* 0x8000000411117221 */ /* 0x000fe20000000000 */
[----:B------:R-:W-:Y:S01]  /*0e30*/  FFMA R24, R23, 1.4426950216293334961, -R20 ;  /* 0x3fb8aa3b17187823 */ /* 0x000fe20000000814 */
[----:B------:R-:W-:Y:S01]  /*0e40*/  FFMA R20, R25, 1.925963033500011079e-08, R18 ;  /* 0x32a5706019147823 */ /* 0x000fe20000000012 */
[-C--:B------:R-:W-:Y:S01]  /*0e50*/  FFMA.SAT R18, R21, R16.reuse, 0.5 ;  /* 0x3f00000015127423 */ /* 0x080fe20000002010 */
[----:B------:R-:W-:Y:S01]  /*0e60*/  FADD R19, R19, -R4 ;  /* 0x8000000413137221 */ /* 0x000fe20000000000 */
[----:B------:R-:W-:Y:S01]  /*0e70*/  FFMA R23, R23, 1.925963033500011079e-08, R24 ;  /* 0x32a5706017177823 */ /* 0x000fe20000000018 */
[----:B------:R-:W-:Y:S01]  /*0e80*/  FADD R24, R14, -12583039 ;  /* 0xcb40007f0e187421 */ /* 0x000fe20000000000 */
[----:B------:R-:W-:Y:S01]  /*0e90*/  FFMA.RM R18, R18, R13, 12582913 ;  /* 0x4b40000112127423 */ /* 0x000fe2000000400d */
[----:B------:R-:W1:Y:S01]  /*0ea0*/  MUFU.EX2 R15, R22 ;  /* 0x00000016000f7308 */ /* 0x000e620000000800 */
[----:B------:R-:W-:Y:S01]  /*0eb0*/  FFMA.SAT R28, R19, R16, 0.5 ;  /* 0x3f000000131c7423 */ /* 0x000fe20000002010 */
[----:B------:R-:W-:Y:S01]  /*0ec0*/  FFMA R24, R27, 1.4426950216293334961, -R24 ;  /* 0x3fb8aa3b1b187823 */ /* 0x000fe20000000818 */
[C---:B------:R-:W-:Y:S01]  /*0ed0*/  FADD R26, R18.reuse, -12583039 ;  /* 0xcb40007f121a7421 */ /* 0x040fe20000000000 */
[----:B------:R-:W-:-:S02]  /*0ee0*/  SHF.L.U32 R18, R18, 0x17, RZ ;  /* 0x0000001712127819 */ /* 0x000fc400000006ff */
[----:B------:R-:W-:Y:S01]  /*0ef0*/  FFMA R27, R27, 1.925963033500011079e-08, R24 ;  /* 0x32a570601b1b7823 */ /* 0x000fe20000000018 */
[----:B------:R-:W-:Y:S01]  /*0f00*/  FFMA R24, R21, 1.4426950216293334961, -R26 ;  /* 0x3fb8aa3b15187823 */ /* 0x000fe2000000081a */
[----:B------:R-:W-:Y:S01]  /*0f10*/  FFMA.SAT R26, R17, R16, 0.5 ;  /* 0x3f000000111a7423 */ /* 0x000fe20000002010 */
[----:B------:R-:W2:Y:S02]  /*0f20*/  MUFU.EX2 R20, R20 ;  /* 0x0000001400147308 */ /* 0x000ea40000000800 */
[----:B------:R-:W-:Y:S01]  /*0f30*/  FFMA R24, R21, 1.925963033500011079e-08, R24 ;  /* 0x32a5706015187823 */ /* 0x000fe20000000018 */
[-C--:B------:R-:W-:Y:S01]  /*0f40*/  FFMA.RM R16, R26, R13.reuse, 12582913 ;  /* 0x4b4000011a107423 */ /* 0x080fe2000000400d */
[----:B------:R-:W-:Y:S01]  /*0f50*/  SHF.L.U32 R26, R12, 0x17, RZ ;  /* 0x000000170c1a7819 */ /* 0x000fe200000006ff */
[----:B------:R-:W-:Y:S02]  /*0f60*/  FFMA.RM R13, R28, R13, 12582913 ;  /* 0x4b4000011c0d7423 */ /* 0x000fe4000000400d */
[----:B------:R-:W-:Y:S01]  /*0f70*/  FADD R28, R16, -12583039 ;  /* 0xcb40007f101c7421 */ /* 0x000fe20000000000 */
[----:B------:R3:W4:Y:S01]  /*0f80*/  MUFU.EX2 R22, R23 ;  /* 0x0000001700167308 */ /* 0x0007220000000800 */
[----:B0-----:R-:W-:Y:S01]  /*0f90*/  FFMA R6, R26, R6, R3 ;  /* 0x000000061a067223 */ /* 0x001fe20000000003 */
[----:B------:R-:W-:Y:S01]  /*0fa0*/  FADD R26, R13, -12583039 ;  /* 0xcb40007f0d1a7421 */ /* 0x000fe20000000000 */
[----:B------:R-:W-:-:S03]  /*0fb0*/  FFMA R28, R17, 1.4426950216293334961, -R28 ;  /* 0x3fb8aa3b111c7823 */ /* 0x000fc6000000081c */
[----:B------:R-:W-:Y:S01]  /*0fc0*/  FFMA R26, R19, 1.4426950216293334961, -R26 ;  /* 0x3fb8aa3b131a7823 */ /* 0x000fe2000000081a */
[----:B------:R-:W-:Y:S01]  /*0fd0*/  FFMA R3, R17, 1.925963033500011079e-08, R28 ;  /* 0x32a5706011037823 */ /* 0x000fe2000000001c */
[----:B------:R-:W0:Y:S01]  /*0fe0*/  MUFU.EX2 R21, R27 ;  /* 0x0000001b00157308 */ /* 0x000e220000000800 */
[----:B---3--:R-:W-:Y:S01]  /*0ff0*/  SHF.L.U32 R23, R10, 0x17, RZ ;  /* 0x000000170a177819 */ /* 0x008fe200000006ff */
[----:B------:R-:W-:Y:S01]  /*1000*/  FFMA R26, R19, 1.925963033500011079e-08, R26 ;  /* 0x32a57060131a7823 */ /* 0x000fe2000000001a */
[----:B------:R-:W-:Y:S02]  /*1010*/  SHF.L.U32 R10, R11, 0x17, RZ ;  /* 0x000000170b0a7819 */ /* 0x000fe400000006ff */
[----:B------:R-:W-:Y:S01]  /*1020*/  SHF.L.U32 R11, R16, 0x17, RZ ;  /* 0x00000017100b7819 */ /* 0x000fe200000006ff */
[----:B-1----:R-:W-:Y:S01]  /*1030*/  FFMA R15, R23, R15, R6 ;  /* 0x0000000f170f7223 */ /* 0x002fe20000000006 */
[----:B------:R-:W-:Y:S01]  /*1040*/  SHF.L.U32 R6, R9, 0x17, RZ ;  /* 0x0000001709067819 */ /* 0x000fe200000006ff */
[----:B------:R-:W1:Y:S01]  /*1050*/  MUFU.EX2 R12, R24 ;  /* 0x00000018000c7308 */ /* 0x000e620000000800 */
[----:B------:R-:W-:Y:S01]  /*1060*/  SHF.L.U32 R9, R14, 0x17, RZ ;  /* 0x000000170e097819 */ /* 0x000fe200000006ff */
[----:B--2---:R-:W-:-:S04]  /*1070*/  FFMA R15, R10, R20, R15 ;  /* 0x000000140a0f7223 */ /* 0x004fc8000000000f */
[----:B----4-:R-:W-:Y:S02]  /*1080*/  FFMA R6, R6, R22, R15 ;  /* 0x0000001606067223 */ /* 0x010fe4000000000f */
[----:B------:R-:W2:Y:S02]  /*1090*/  MUFU.EX2 R3, R3 ;  /* 0x0000000300037308 */ /* 0x000ea40000000800 */
[----:B0-----:R-:W-:Y:S01]  /*10a0*/  FFMA R9, R9, R21, R6 ;  /* 0x0000001509097223 */ /* 0x001fe20000000006 */
[----:B------:R-:W-:-:S05]  /*10b0*/  SHF.L.U32 R6, R13, 0x17, RZ ;  /* 0x000000170d067819 */ /* 0x000fca00000006ff */
[----:B------:R-:W0:Y:S01]  /*10c0*/  MUFU.EX2 R26, R26 ;  /* 0x0000001a001a7308 */ /* 0x000e220000000800 */
[----:B-1----:R-:W-:-:S04]  /*10d0*/  FFMA R12, R18, R12, R9 ;  /* 0x0000000c120c7223 */ /* 0x002fc80000000009 */
[----:B--2---:R-:W-:-:S04]  /*10e0*/  FFMA R3, R11, R3, R12 ;  /* 0x000000030b037223 */ /* 0x004fc8000000000c */
[----:B0-----:R-:W-:Y:S01]  /*10f0*/  FFMA R3, R6, R26, R3 ;  /* 0x0000001a06037223 */ /* 0x001fe20000000003 */
[----:B------:R-:W-:Y:S06]  /*1100*/  BRA.U UP1, `(.L_x_13) ;  /* 0xfffffff9019c7547 */ /* 0x000fec000b83ffff */
.L_x_12:
[----:B------:R-:W-:Y:S05]  /*1110*/  BRA.U !UP0, `(.L_x_11) ;  /* 0x0000000508887547 */ /* 0x000fea000b800000 */
[----:B------:R-:W0:Y:S01]  /*1120*/  LDCU UR5, c[0x0][0x398] ;  /* 0x00007300ff0577ac */ /* 0x000e220008000800 */
[----:B------:R-:W-:Y:S02]  /*1130*/  UISETP.GE.U32.AND UP0, UPT, UR9, 0x4, UPT ;  /* 0x000000040900788c */ /* 0x000fe4000bf06070 */
[----:B0-----:R-:W-:-:S04]  /*1140*/  ULOP3.LUT UR6, UR5, 0x3, URZ, 0xc0, !UPT ;  /* 0x0000000305067892 */ /* 0x001fc8000f8ec0ff */
[----:B------:R-:W-:-:S03]  /*1150*/  UISETP.NE.AND UP1, UPT, UR6, URZ, UPT ;  /* 0x000000ff0600728c */ /* 0x000fc6000bf25270 */
[----:B------:R-:W-:Y:S08]  /*1160*/  BRA.U !UP0, `(.L_x_14) ;  /* 0x0000000108b87547 */ /* 0x000ff0000b800000 */
[----:B------:R-:W0:Y:S01]  /*1170*/  LDC.64 R12, c[0x0][0x380] ;  /* 0x0000e000ff0c7b82 */ /* 0x000e220000000a00 */
[----:B------:R-:W-:-:S05]  /*1180*/  IADD3 R9, PT, PT, R7, UR4, RZ ;  /* 0x0000000407097c10 */ /* 0x000fca000fffe0ff */
[----:B0-----:R-:W-:-:S05]  /*1190*/  IMAD.WIDE R12, R9, 0x4, R12 ;  /* 0x00000004090c7825 */ /* 0x001fca00078e020c */
[----:B------:R-:W2:Y:S04]  /*11a0*/  LDG.E R9, desc[UR10][R12.64] ;  /* 0x0000000a0c097981 */ /* 0x000ea8000c1e1900 */
[----:B------:R-:W3:Y:S04]  /*11b0*/  LDG.E R15, desc[UR10][R12.64+0x4] ;  /* 0x0000040a0c0f7981 */ /* 0x000ee8000c1e1900 */
[----:B------:R-:W4:Y:S04]  /*11c0*/  LDG.E R17, desc[UR10][R12.64+0x8] ;  /* 0x0000080a0c117981 */ /* 0x000f28000c1e1900 */
[----:B------:R-:W5:Y:S01]  /*11d0*/  LDG.E R19, desc[UR10][R12.64+0xc] ;  /* 0x00000c0a0c137981 */ /* 0x000f62000c1e1900 */
[----:B------:R-:W-:Y:S01]  /*11e0*/  HFMA2 R11, -RZ, RZ, 3.7421875, 0 ;  /* 0x437c0000ff0b7431 */ /* 0x000fe200000001ff */
[----:B------:R-:W-:Y:S01]  /*11f0*/  MOV R18, 0x3bbb989d ;  /* 0x3bbb989d00127802 */ /* 0x000fe20000000f00 */
[----:B------:R-:W-:Y:S01]  /*1200*/  UIADD3 UR4, UPT, UPT, UR4, 0x4, URZ ;  /* 0x0000000404047890 */ /* 0x000fe2000fffe0ff */
[----:B--2---:R-:W-:-:S04]  /*1210*/  FADD R10, R9, -R4 ;  /* 0x80000004090a7221 */ /* 0x004fc80000000000 */
[----:B------:R-:W-:Y:S01]  /*1220*/  FFMA.SAT R6, R10, R18, 0.5 ;  /* 0x3f0000000a067423 */ /* 0x000fe20000002012 */
[----:B---3--:R-:W-:-:S03]  /*1230*/  FADD R14, R15, -R4 ;  /* 0x800000040f0e7221 */ /* 0x008fc60000000000 */
[-C--:B------:R-:W-:Y:S01]  /*1240*/  FFMA.RM R6, R6, R11.reuse, 12582913 ;  /* 0x4b40000106067423 */ /* 0x080fe2000000400b */
[-C--:B------:R-:W-:Y:S01]  /*1250*/  FFMA.SAT R8, R14, R18.reuse, 0.5 ;  /* 0x3f0000000e087423 */ /* 0x080fe20000002012 */
[--C-:B----4-:R-:W-:Y:S02]  /*1260*/  FADD R9, R17, -R4.reuse ;  /* 0x8000000411097221 */ /* 0x110fe40000000000 */
[----:B------:R-:W-:Y:S01]  /*1270*/  FADD R15, R6, -12583039 ;  /* 0xcb40007f060f7421 */ /* 0x000fe20000000000 */
[-C--:B------:R-:W-:Y:S01]  /*1280*/  FFMA.RM R8, R8, R11.reuse, 12582913 ;  /* 0x4b40000108087423 */ /* 0x080fe2000000400b */
[-C--:B------:R-:W-:Y:S01]  /*1290*/  FFMA.SAT R16, R9, R18.reuse, 0.5 ;  /* 0x3f00000009107423 */ /* 0x080fe20000002012 */
[----:B-----5:R-:W-:Y:S01]  /*12a0*/  FADD R19, R19, -R4 ;  /* 0x8000000413137221 */ /* 0x020fe20000000000 */
[----:B------:R-:W-:Y:S01]  /*12b0*/  FFMA R15, R10, 1.4426950216293334961, -R15 ;  /* 0x3fb8aa3b0a0f7823 */ /* 0x000fe2000000080f */
[----:B------:R-:W-:Y:S01]  /*12c0*/  FADD R13, R8, -12583039 ;  /* 0xcb40007f080d7421 */ /* 0x000fe20000000000 */
[----:B------:R-:W-:Y:S01]  /*12d0*/  SHF.L.U32 R6, R6, 0x17, RZ ;  /* 0x0000001706067819 */ /* 0x000fe200000006ff */
[----:B------:R-:W-:Y:S01]  /*12e0*/  FFMA.SAT R18, R19, R18, 0.5 ;  /* 0x3f00000013127423 */ /* 0x000fe20000002012 */
[----:B------:R-:W-:Y:S01]  /*12f0*/  FFMA R12, R10, 1.925963033500011079e-08, R15 ;  /* 0x32a570600a0c7823 */ /* 0x000fe2000000000f */
[-C--:B------:R-:W-:Y:S01]  /*1300*/  FFMA.RM R10, R16, R11.reuse, 12582913 ;  /* 0x4b400001100a7423 */ /* 0x080fe2000000400b */
[----:B------:R-:W-:Y:S01]  /*1310*/  FFMA R13, R14, 1.4426950216293334961, -R13 ;  /* 0x3fb8aa3b0e0d7823 */ /* 0x000fe2000000080d */
[----:B------:R-:W-:-:S02]  /*1320*/  FFMA.RM R18, R18, R11, 12582913 ;  /* 0x4b40000112127423 */ /* 0x000fc4000000400b */
[----:B------:R-:W-:Y:S01]  /*1330*/  FADD R16, R10, -12583039 ;  /* 0xcb40007f0a107421 */ /* 0x000fe20000000000 */
[----:B------:R-:W-:Y:S01]  /*1340*/  FFMA R13, R14, 1.925963033500011079e-08, R13 ;  /* 0x32a570600e0d7823 */ /* 0x000fe2000000000d */
[C---:B------:R-:W-:Y:S01]  /*1350*/  FADD R14, R18.reuse, -12583039 ;  /* 0xcb40007f120e7421 */ /* 0x040fe20000000000 */
[----:B------:R-:W0:Y:S01]  /*1360*/  MUFU.EX2 R12, R12 ;  /* 0x0000000c000c7308 */ /* 0x000e220000000800 */
[----:B------:R-:W-:Y:S01]  /*1370*/  FFMA R16, R9, 1.4426950216293334961, -R16 ;  /* 0x3fb8aa3b09107823 */ /* 0x000fe20000000810 */
[----:B------:R-:W-:Y:S01]  /*1380*/  SHF.L.U32 R18, R18, 0x17, RZ ;  /* 0x0000001712127819 */ /* 0x000fe200000006ff */
[----:B------:R-:W-:Y:S02]  /*1390*/  FFMA R14, R19, 1.4426950216293334961, -R14 ;  /* 0x3fb8aa3b130e7823 */ /* 0x000fe4000000080e */
[----:B------:R-:W-:Y:S01]  /*13a0*/  FFMA R16, R9, 1.925963033500011079e-08, R16 ;  /* 0x32a5706009107823 */ /* 0x000fe20000000010 */
[----:B------:R-:W-:Y:S01]  /*13b0*/  SHF.L.U32 R9, R8, 0x17, RZ ;  /* 0x0000001708097819 */ /* 0x000fe200000006ff */
[----:B------:R-:W-:Y:S01]  /*13c0*/  FFMA R14, R19, 1.925963033500011079e-08, R14 ;  /* 0x32a57060130e7823 */ /* 0x000fe2000000000e */
[----:B------:R-:W1:Y:S08]  /*13d0*/  MUFU.EX2 R13, R13 ;  /* 0x0000000d000d7308 */ /* 0x000e700000000800 */
[----:B------:R-:W2:Y:S01]  /*13e0*/  MUFU.EX2 R16, R16 ;  /* 0x0000001000107308 */ /* 0x000ea20000000800 */
[----:B0-----:R-:W-:Y:S01]  /*13f0*/  FFMA R6, R6, R12, R3 ;  /* 0x0000000c06067223 */ /* 0x001fe20000000003 */
[----:B------:R-:W-:-:S06]  /*1400*/  SHF.L.U32 R3, R10, 0x17, RZ ;  /* 0x000000170a037819 */ /* 0x000fcc00000006ff */
[----:B------:R-:W0:Y:S01]  /*1410*/  MUFU.EX2 R14, R14 ;  /* 0x0000000e000e7308 */ /* 0x000e220000000800 */
[----:B-1----:R-:W-:-:S04]  /*1420*/  FFMA R6, R9, R13, R6 ;  /* 0x0000000d09067223 */ /* 0x002fc80000000006 */
[----:B--2---:R-:W-:-:S04]  /*1430*/  FFMA R3, R3, R16, R6 ;  /* 0x0000001003037223 */ /* 0x004fc80000000006 */
[----:B0-----:R-:W-:-:S07]  /*1440*/  FFMA R3, R18, R14, R3 ;  /* 0x0000000e12037223 */ /* 0x001fce0000000003 */
.L_x_14:
[----:B------:R-:W-:Y:S05]  /*1450*/  BRA.U !UP1, `(.L_x_11) ;  /* 0x0000000109b87547 */ /* 0x000fea000b800000 */
[----:B------:R-:W-:Y:S02]  /*1460*/  UISETP.NE.AND UP0, UPT, UR6, 0x1, UPT ;  /* 0x000000010600788c */ /* 0x000fe4000bf05270 */
[----:B------:R-:W-:-:S04]  /*1470*/  ULOP3.LUT UR5, UR5, 0x1, URZ, 0xc0, !UPT ;  /* 0x0000000105057892 */ /* 0x000fc8000f8ec0ff */
[----:B------:R-:W-:-:S03]  /*1480*/  UISETP.NE.U32.AND UP1, UPT, UR5, 0x1, UPT ;  /* 0x000000010500788c */ /* 0x000fc6000bf25070 */
[----:B------:R-:W-:Y:S08]  /*1490*/  BRA.U !UP0, `(.L_x_15) ;  /* 0x0000000108687547 */ /* 0x000ff0000b800000 */
[----:B------:R-:W0:Y:S01]  /*14a0*/  LDC.64 R8, c[0x0][0x380] ;  /* 0x0000e000ff087b82 */ /* 0x000e220000000a00 */
[----:B------:R-:W-:-:S05]  /*14b0*/  IADD3 R11, PT, PT, R7, UR4, RZ ;  /* 0x00000004070b7c10 */ /* 0x000fca000fffe0ff */
[----:B0-----:R-:W-:-:S05]  /*14c0*/  IMAD.WIDE R8, R11, 0x4, R8 ;  /* 0x000000040b087825 */ /* 0x001fca00078e0208 */
[----:B------:R-:W2:Y:S04]  /*14d0*/  LDG.E R11, desc[UR10][R8.64] ;  /* 0x0000000a080b7981 */ /* 0x000ea8000c1e1900 */
[----:B------:R-:W3:Y:S01]  /*14e0*/  LDG.E R15, desc[UR10][R8.64+0x4] ;  /* 0x0000040a080f7981 */ /* 0x000ee2000c1e1900 */
[----:B------:R-:W-:Y:S01]  /*14f0*/  HFMA2 R13, -RZ, RZ, 3.7421875, 0 ;  /* 0x437c0000ff0d7431 */ /* 0x000fe200000001ff */
[----:B------:R-:W-:Y:S01]  /*1500*/  MOV R6, 0x3bbb989d ;  /* 0x3bbb989d00067802 */ /* 0x000fe20000000f00 */
[----:B------:R-:W-:Y:S01]  /*1510*/  UIADD3 UR4, UPT, UPT, UR4, 0x2, URZ ;  /* 0x0000000204047890 */ /* 0x000fe2000fffe0ff */
[----:B--2---:R-:W-:-:S04]  /*1520*/  FADD R11, R11, -R4 ;  /* 0x800000040b0b7221 */ /* 0x004fc80000000000 */
[----:B------:R-:W-:Y:S01]  /*1530*/  FFMA.SAT R10, R11, R6, 0.5 ;  /* 0x3f0000000b0a7423 */ /* 0x000fe20000002006 */
[----:B---3--:R-:W-:-:S03]  /*1540*/  FADD R15, R15, -R4 ;  /* 0x800000040f0f7221 */ /* 0x008fc60000000000 */
[----:B------:R-:W-:Y:S01]  /*1550*/  FFMA.RM R10, R10, R13, 12582913 ;  /* 0x4b4000010a0a7423 */ /* 0x000fe2000000400d */
[----:B------:R-:W-:-:S03]  /*1560*/  FFMA.SAT R12, R15, R6, 0.5 ;  /* 0x3f0000000f0c7423 */ /* 0x000fc60000002006 */
[----:B------:R-:W-:Y:S01]  /*1570*/  FADD R6, R10, -12583039 ;  /* 0xcb40007f0a067421 */ /* 0x000fe20000000000 */
[----:B------:R-:W-:Y:S01]  /*1580*/  FFMA.RM R12, R12, R13, 12582913 ;  /* 0x4b4000010c0c7423 */ /* 0x000fe2000000400d */
[----:B------:R-:W-:Y:S02]  /*1590*/  SHF.L.U32 R10, R10, 0x17, RZ ;  /* 0x000000170a0a7819 */ /* 0x000fe400000006ff */
[C---:B------:R-:W-:Y:S01]  /*15a0*/  FFMA R6, R11.reuse, 1.4426950216293334961, -R6 ;  /* 0x3fb8aa3b0b067823 */ /* 0x040fe20000000806 */
[C---:B------:R-:W-:Y:S01]  /*15b0*/  FADD R8, R12.reuse, -12583039 ;  /* 0xcb40007f0c087421 */ /* 0x040fe20000000000 */
[----:B------:R-:W-:Y:S02]  /*15c0*/  SHF.L.U32 R12, R12, 0x17, RZ ;  /* 0x000000170c0c7819 */ /* 0x000fe400000006ff */
[----:B------:R-:W-:Y:S01]  /*15d0*/  FFMA R6, R11, 1.925963033500011079e-08, R6 ;  /* 0x32a570600b067823 */ /* 0x000fe20000000006 */
[----:B------:R-:W-:-:S04]  /*15e0*/  FFMA R8, R15, 1.4426950216293334961, -R8 ;  /* 0x3fb8aa3b0f087823 */ /* 0x000fc80000000808 */
[----:B------:R-:W-:Y:S01]  /*15f0*/  FFMA R8, R15, 1.925963033500011079e-08, R8 ;  /* 0x32a570600f087823 */ /* 0x000fe20000000008 */
[----:B------:R-:W0:Y:S08]  /*1600*/  MUFU.EX2 R6, R6 ;  /* 0x0000000600067308 */ /* 0x000e300000000800 */
[----:B------:R-:W1:Y:S01]  /*1610*/  MUFU.EX2 R8, R8 ;  /* 0x0000000800087308 */ /* 0x000e620000000800 */
[----:B0-----:R-:W-:-:S04]  /*1620*/  FFMA R3, R10, R6, R3 ;  /* 0x000000060a037223 */ /* 0x001fc80000000003 */
[----:B-1----:R-:W-:-:S07]  /*1630*/  FFMA R3, R12, R8, R3 ;  /* 0x000000080c037223 */ /* 0x002fce0000000003 */
.L_x_15:
[----:B------:R-:W-:Y:S05]  /*1640*/  BRA.U UP1, `(.L_x_11) ;  /* 0x00000001013c7547 */ /* 0x000fea000b800000 */
[----:B------:R-:W0:Y:S01]  /*1650*/  LDC.64 R8, c[0x0][0x380] ;  /* 0x0000e000ff087b82 */ /* 0x000e220000000a00 */
[----:B------:R-:W-:-:S05]  /*1660*/  IADD3 R7, PT, PT, R7, UR4, RZ ;  /* 0x0000000407077c10 */ /* 0x000fca000fffe0ff */
[----:B0-----:R-:W-:-:S06]  /*1670*/  IMAD.WIDE R6, R7, 0x4, R8 ;  /* 0x0000000407067825 */ /* 0x001fcc00078e0208 */
[----:B------:R-:W2:Y:S01]  /*1680*/  LDG.E R7, desc[UR10][R6.64] ;  /* 0x0000000a06077981 */ /* 0x000ea2000c1e1900 */
[----:B------:R-:W-:Y:S01]  /*1690*/  HFMA2 R10, -RZ, RZ, 3.7421875, 0 ;  /* 0x437c0000ff0a7431 */ /* 0x000fe200000001ff */
[----:B------:R-:W-:Y:S01]  /*16a0*/  MOV R9, 0x3bbb989d ;  /* 0x3bbb989d00097802 */ /* 0x000fe20000000f00 */
[----:B--2---:R-:W-:-:S04]  /*16b0*/  FADD R8, R7, -R4 ;  /* 0x8000000407087221 */ /* 0x004fc80000000000 */
[----:B------:R-:W-:-:S04]  /*16c0*/  FFMA.SAT R9, R8, R9, 0.5 ;  /* 0x3f00000008097423 */ /* 0x000fc80000002009 */
[----:B------:R-:W-:-:S04]  /*16d0*/  FFMA.RM R9, R9, R10, 12582913 ;  /* 0x4b40000109097423 */ /* 0x000fc8000000400a */
[----:B------:R-:W-:-:S04]  /*16e0*/  FADD R11, R9, -12583039 ;  /* 0xcb40007f090b7421 */ /* 0x000fc80000000000 */
[----:B------:R-:W-:-:S04]  /*16f0*/  FFMA R11, R8, 1.4426950216293334961, -R11 ;  /* 0x3fb8aa3b080b7823 */ /* 0x000fc8000000080b */
[----:B------:R-:W-:Y:S01]  /*1700*/  FFMA R11, R8, 1.925963033500011079e-08, R11 ;  /* 0x32a57060080b7823 */ /* 0x000fe2000000000b */
[----:B------:R-:W-:-:S05]  /*1710*/  SHF.L.U32 R8, R9, 0x17, RZ ;  /* 0x0000001709087819 */ /* 0x000fca00000006ff */
[----:B------:R-:W0:Y:S02]  /*1720*/  MUFU.EX2 R11, R11 ;  /* 0x0000000b000b7308 */ /* 0x000e240000000800 */
[----:B0-----:R-:W-:-:S07]  /*1730*/  FFMA R3, R8, R11, R3 ;  /* 0x0000000b08037223 */ /* 0x001fce0000000003 */
.L_x_11:
[----:B------:R-:W0:Y:S02]  /*1740*/  LDC R7, c[0x0][0x398] ;  /* 0x0000e600ff077b82 */ /* 0x000e240000000800 */
[----:B0-----:R-:W-:-:S13]  /*1750*/  ISETP.GE.AND P0, PT, R7, 0x1, PT ;  /* 0x000000010700780c */ /* 0x001fda0003f06270 */
[----:B------:R-:W-:Y:S05]  /*1760*/  @!P0 EXIT ;  /* 0x000000000000894d */ /* 0x000fea0003800000 */
[C---:B------:R-:W-:Y:S01]  /*1770*/  ISETP.GE.U32.AND P0, PT, R7.reuse, 0x8, PT ;  /* 0x000000080700780c */ /* 0x040fe20003f06070 */
[----:B------:R-:W-:Y:S01]  /*1780*/  IMAD R5, R2, R7, R5 ;  /* 0x0000000702057224 */ /* 0x000fe200078e0205 */
[----:B------:R-:W-:-:S04]  /*1790*/  LOP3.LUT R19, R7, 0x7, RZ, 0xc0, !PT ;  /* 0x0000000707137812 */ /* 0x000fc800078ec0ff */
[----:B------:R-:W-:Y:S02]  /*17a0*/  IADD3 R6, PT, PT, R0, R5, RZ ;  /* 0x0000000500067210 */ /* 0x000fe40007ffe0ff */
[----:B------:R-:W-:-:S03]  /*17b0*/  MOV R5, RZ ;  /* 0x000000ff00057202 */ /* 0x000fc60000000f00 */
[----:B------:R-:W-:Y:S02]  /*17c0*/  IMAD R6, R6, R7, RZ ;  /* 0x0000000706067224 */ /* 0x000fe400078e02ff */
[----:B------:R-:W-:Y:S05]  /*17d0*/  @!P0 BRA `(.L_x_16) ;  /* 0x0000000c00888947 */ /* 0x000fea0003800000 */
[----:B------:R-:W0:Y:S01]  /*17e0*/  LDCU.128 UR4, c[0x0][0x380] ;  /* 0x00007000ff0477ac */ /* 0x000e220008000c00 */
[----:B------:R-:W-:Y:S02]  /*17f0*/  LOP3.LUT R5, R7, 0x7ffffff8, RZ, 0xc0, !PT ;  /* 0x7ffffff807057812 */ /* 0x000fe400078ec0ff */
[----:B------:R-:W-:Y:S02]  /*1800*/  MOV R18, R6 ;  /* 0x0000000600127202 */ /* 0x000fe40000000f00 */
[----:B------:R-:W-:Y:S01]  /*1810*/  IADD3 R16, PT, PT, -R5, RZ, RZ ;  /* 0x000000ff05107210 */ /* 0x000fe20007ffe1ff */
[----:B0-----:R-:W-:Y:S02]  /*1820*/  UIADD3 UR8, UP1, UPT, UR4, 0x10, URZ ;  /* 0x0000001004087890 */ /* 0x001fe4000ff3e0ff */
[----:B------:R-:W-:Y:S02]  /*1830*/  UIADD3 UR4, UP0, UPT, UR6, 0x10, URZ ;  /* 0x0000001006047890 */ /* 0x000fe4000ff1e0ff */
[----:B------:R-:W-:-:S02]  /*1840*/  UIADD3.X UR6, UPT, UPT, URZ, UR5, URZ, UP1, !UPT ;  /* 0x00000005ff067290 */ /* 0x000fc40008ffe4ff */
[----:B------:R-:W-:-:S12]  /*1850*/  UIADD3.X UR5, UPT, UPT, URZ, UR7, URZ, UP0, !UPT ;  /* 0x00000007ff057290 */ /* 0x000fd800087fe4ff */
.L_x_33:
[----:B------:R-:W-:Y:S02]  /*1860*/  MOV R14, UR8 ;  /* 0x00000008000e7c02 */ /* 0x000fe40008000f00 */
[----:B------:R-:W-:-:S03]  /*1870*/  MOV R15, UR6 ;  /* 0x00000006000f7c02 */ /* 0x000fc60008000f00 */
[----:B------:R-:W-:-:S05]  /*1880*/  IMAD.WIDE R14, R18, 0x4, R14 ;  /* 0x00000004120e7825 */ /* 0x000fca00078e020e */
[----:B0-----:R-:W2:Y:S01]  /*1890*/  LDG.E R7, desc[UR10][R14.64+-0x10] ;  /* 0xfffff00a0e077981 */ /* 0x001ea2000c1e1900 */
[----:B------:R-:W-:Y:S01]  /*18a0*/  HFMA2 R0, -RZ, RZ, 0.96630859375, -0.0022525787353515625 ;  /* 0x3bbb989dff007431 */ /* 0x000fe200000001ff */
[----:B------:R-:W-:Y:S01]  /*18b0*/  MOV R9, 0x437c0000 ;  /* 0x437c000000097802 */ /* 0x000fe20000000f00 */
[----:B------:R-:W0:Y:S01]  /*18c0*/  MUFU.RCP R8, R3 ;  /* 0x0000000300087308 */ /* 0x000e220000001000 */
[----:B------:R-:W-:Y:S01]  /*18d0*/  MOV R10, UR4 ;  /* 0x00000004000a7c02 */ /* 0x000fe20008000f00 */
[----:B------:R-:W-:Y:S01]  /*18e0*/  BSSY.RECONVERGENT B2, `(.L_x_17) ;  /* 0x0000018000027945 */ /* 0x000fe20003800200 */
[----:B------:R-:W-:Y:S02]  /*18f0*/  MOV R11, UR5 ;  /* 0x00000005000b7c02 */ /* 0x000fe40008000f00 */
[----:B------:R-:W-:Y:S01]  /*1900*/  IADD3 R16, PT, PT, R16, 0x8, RZ ;  /* 0x0000000810107810 */ /* 0x000fe20007ffe0ff */
[----:B------:R-:W-:-:S03]  /*1910*/  IMAD.WIDE R10, R18, 0x4, R10 ;  /* 0x00000004120a7825 */ /* 0x000fc600078e020a */
[----:B------:R-:W-:Y:S01]  /*1920*/  ISETP.NE.AND P2, PT, R16, RZ, PT ;  /* 0x000000ff1000720c */ /* 0x000fe20003f45270 */
[----:B--2---:R-:W-:-:S04]  /*1930*/  FADD R7, R7, -R4 ;  /* 0x8000000407077221 */ /* 0x004fc80000000000 */
[----:B------:R-:W-:-:S04]  /*1940*/  FFMA.SAT R0, R7, R0, 0.5 ;  /* 0x3f00000007007423 */ /* 0x000fc80000002000 */
[----:B------:R-:W-:Y:S01]  /*1950*/  FFMA.RM R0, R0, R9, 12582913 ;  /* 0x4b40000100007423 */ /* 0x000fe20000004009 */
[----:B0-----:R-:W-:-:S03]  /*1960*/  FFMA R9, R8, -R3, 1 ;  /* 0x3f80000008097423 */ /* 0x001fc60000000803 */
[C---:B------:R-:W-:Y:S01]  /*1970*/  FADD R2, R0.reuse, -12583039 ;  /* 0xcb40007f00027421 */ /* 0x040fe20000000000 */
[----:B------:R-:W-:Y:S01]  /*1980*/  SHF.L.U32 R0, R0, 0x17, RZ ;  /* 0x0000001700007819 */ /* 0x000fe200000006ff */
[----:B------:R-:W-:Y:S02]  /*1990*/  FFMA R9, R8, R9, R8 ;  /* 0x0000000908097223 */ /* 0x000fe40000000008 */
[----:B------:R-:W-:-:S04]  /*19a0*/  FFMA R2, R7, 1.4426950216293334961, -R2 ;  /* 0x3fb8aa3b07027823 */ /* 0x000fc80000000802 */
[----:B------:R-:W-:-:S04]  /*19b0*/  FFMA R2, R7, 1.925963033500011079e-08, R2 ;  /* 0x32a5706007027823 */ /* 0x000fc80000000002 */
[----:B------:R-:W0:Y:S02]  /*19c0*/  MUFU.EX2 R7, R2 ;  /* 0x0000000200077308 */ /* 0x000e240000000800 */
[----:B0-----:R-:W-:-:S06]  /*19d0*/  FMUL R0, R0, R7 ;  /* 0x0000000700007220 */ /* 0x001fcc0000400000 */
[----:B------:R-:W0:Y:S01]  /*19e0*/  FCHK P0, R0, R3 ;  /* 0x0000000300007302 */ /* 0x000e220000000000 */
[----:B------:R-:W-:-:S04]  /*19f0*/  FFMA R8, R0, R9, RZ ;  /* 0x0000000900087223 */ /* 0x000fc800000000ff */
[----:B------:R-:W-:-:S04]  /*1a00*/  FFMA R2, R8, -R3, R0 ;  /* 0x8000000308027223 */ /* 0x000fc80000000000 */
[----:B------:R-:W-:Y:S01]  /*1a10*/  FFMA R9, R9, R2, R8 ;  /* 0x0000000209097223 */ /* 0x000fe20000000008 */
[----:B0-----:R-:W-:Y:S06]  /*1a20*/  @!P0 BRA `(.L_x_18) ;  /* 0x00000000000c8947 */ /* 0x001fec0003800000 */
[----:B------:R-:W-:-:S07]  /*1a30*/  MOV R2, 0x1a50 ;  /* 0x00001a5000027802 */ /* 0x000fce0000000f00 */
[----:B------:R-:W-:Y:S05]  /*1a40*/  CALL.REL.NOINC `($__internal_0_$__cuda_sm3x_div_rn_noftz_f32_slowpath) ;  /* 0x0000001800447944 */ /* 0x000fea0003c00000 */
[----:B------:R-:W-:-:S07]  /*1a50*/  MOV R9, R7 ;  /* 0x0000000700097202 */ /* 0x000fce0000000f00 */
.L_x_18:
[----:B------:R-:W-:Y:S05]  /*1a60*/  BSYNC.RECONVERGENT B2 ;  /* 0x0000000000027941 */ /* 0x000fea0003800200 */
.L_x_17:
[----:B------:R0:W-:Y:S04]  /*1a70*/  STG.E desc[UR10][R10.64+-0x10], R9 ;  /* 0xfffff0090a007986 */ /* 0x0001e8000c10190a */
[----:B------:R-:W2:Y:S01]  /*1a80*/  LDG.E R7, desc[UR10][R14.64+-0xc] ;  /* 0xfffff40a0e077981 */ /* 0x000ea2000c1e1900 */
[----:B------:R-:W-:Y:S01]  /*1a90*/  HFMA2 R0, -RZ, RZ, 0.96630859375, -0.0022525787353515625 ;  /* 0x3bbb989dff007431 */ /* 0x000fe200000001ff */
[----:B------:R-:W-:Y:S01]  /*1aa0*/  MOV R13, 0x437c0000 ;  /* 0x437c0000000d7802 */ /* 0x000fe20000000f00 */
[----:B------:R-:W0:Y:S01]  /*1ab0*/  MUFU.RCP R8, R3 ;  /* 0x0000000300087308 */ /* 0x000e220000001000 */
[----:B------:R-:W-:Y:S01]  /*1ac0*/  BSSY.RECONVERGENT B2, `(.L_x_19) ;  /* 0x0000014000027945 */ /* 0x000fe20003800200 */
[----:B0-----:R-:W-:Y:S01]  /*1ad0*/  FFMA R9, R8, -R3, 1 ;  /* 0x3f80000008097423 */ /* 0x001fe20000000803 */
[----:B--2---:R-:W-:-:S04]  /*1ae0*/  FADD R7, R7, -R4 ;  /* 0x8000000407077221 */ /* 0x004fc80000000000 */
[----:B------:R-:W-:-:S04]  /*1af0*/  FFMA.SAT R0, R7, R0, 0.5 ;  /* 0x3f00000007007423 */ /* 0x000fc80000002000 */
[----:B------:R-:W-:-:S04]  /*1b00*/  FFMA.RM R0, R0, R13, 12582913 ;  /* 0x4b40000100007423 */ /* 0x000fc8000000400d */
[C---:B------:R-:W-:Y:S01]  /*1b10*/  FADD R2, R0.reuse, -12583039 ;  /* 0xcb40007f00027421 */ /* 0x040fe20000000000 */
[----:B------:R-:W-:-:S03]  /*1b20*/  SHF.L.U32 R0, R0, 0x17, RZ ;  /* 0x0000001700007819 */ /* 0x000fc600000006ff */
[----:B------:R-:W-:-:S04]  /*1b30*/  FFMA R2, R7, 1.4426950216293334961, -R2 ;  /* 0x3fb8aa3b07027823 */ /* 0x000fc80000000802 */
[----:B------:R-:W-:-:S04]  /*1b40*/  FFMA R2, R7, 1.925963033500011079e-08, R2 ;  /* 0x32a5706007027823 */ /* 0x000fc80000000002 */
[----:B------:R-:W0:Y:S02]  /*1b50*/  MUFU.EX2 R7, R2 ;  /* 0x0000000200077308 */ /* 0x000e240000000800 */
[----:B0-----:R-:W-:Y:S01]  /*1b60*/  FMUL R12, R0, R7 ;  /* 0x00000007000c7220 */ /* 0x001fe20000400000 */
[----:B------:R-:W-:-:S05]  /*1b70*/  FFMA R0, R8, R9, R8 ;  /* 0x0000000908007223 */ /* 0x000fca0000000008 */
[----:B------:R-:W0:Y:S01]  /*1b80*/  FCHK P0, R12, R3 ;  /* 0x000000030c007302 */ /* 0x000e220000000000 */
[----:B------:R-:W-:-:S04]  /*1b90*/  FFMA R7, R0, R12, RZ ;  /* 0x0000000c00077223 */ /* 0x000fc800000000ff */
[----:B------:R-:W-:-:S04]  /*1ba0*/  FFMA R8, R7, -R3, R12 ;  /* 0x8000000307087223 */ /* 0x000fc8000000000c */
[----:B------:R-:W-:Y:S01]  /*1bb0*/  FFMA R7, R0, R8, R7 ;  /* 0x0000000800077223 */ /* 0x000fe20000000007 */
[----:B0-----:R-:W-:Y:S06]  /*1bc0*/  @!P0 BRA `(.L_x_20) ;  /* 0x00000000000c8947 */ /* 0x001fec0003800000 */
[----:B------:R-:W-:Y:S02]  /*1bd0*/  MOV R0, R12 ;  /* 0x0000000c00007202 */ /* 0x000fe40000000f00 */
[----:B------:R-:W-:-:S07]  /*1be0*/  MOV R2, 0x1c00 ;  /* 0x00001c0000027802 */ /* 0x000fce0000000f00 */
[----:B------:R-:W-:Y:S05]  /*1bf0*/  CALL.REL.NOINC `($__internal_0_$__cuda_sm3x_div_rn_noftz_f32_slowpath) ;  /* 0x0000001400d87944 */ /* 0x000fea0003c00000 */
.L_x_20:
[----:B------:R-:W-:Y:S05]  /*1c00*/  BSYNC.RECONVERGENT B2 ;  /* 0x0000000000027941 */ /* 0x000fea0003800200 */
.L_x_19:
[----:B------:R0:W-:Y:S04]  /*1c10*/  STG.E desc[UR10][R10.64+-0xc], R7 ;  /* 0xfffff4070a007986 */ /* 0x0001e8000c10190a */
[----:B------:R-:W2:Y:S01]  /*1c20*/  LDG.E R9, desc[UR10][R14.64+-0x8] ;  /* 0xfffff80a0e097981 */ /* 0x000ea2000c1e1900 */
[----:B------:R-:W-:Y:S01]  /*1c30*/  HFMA2 R0, -RZ, RZ, 0.96630859375, -0.0022525787353515625 ;  /* 0x3bbb989dff007431 */ /* 0x000fe200000001ff */
[----:B------:R-:W-:Y:S01]  /*1c40*/  MOV R13, 0x437c0000 ;  /* 0x437c0000000d7802 */ /* 0x000fe20000000f00 */
[----:B------:R-:W1:Y:S01]  /*1c50*/  MUFU.RCP R8, R3 ;  /* 0x0000000300087308 */ /* 0x000e620000001000 */
[----:B------:R-:W-:Y:S01]  /*1c60*/  BSSY.RECONVERGENT B2, `(.L_x_21) ;  /* 0x0000014000027945 */ /* 0x000fe20003800200 */
[----:B--2---:R-:W-:-:S04]  /*1c70*/  FADD R9, R9, -R4 ;  /* 0x8000000409097221 */ /* 0x004fc80000000000 */
[----:B------:R-:W-:-:S04]  /*1c80*/  FFMA.SAT R0, R9, R0, 0.5 ;  /* 0x3f00000009007423 */ /* 0x000fc80000002000 */
[----:B------:R-:W-:-:S04]  /*1c90*/  FFMA.RM R0, R0, R13, 12582913 ;  /* 0x4b40000100007423 */ /* 0x000fc8000000400d */
[C---:B------:R-:W-:Y:S01]  /*1ca0*/  FADD R2, R0.reuse, -12583039 ;  /* 0xcb40007f00027421 */ /* 0x040fe20000000000 */
[----:B------:R-:W-:-:S03]  /*1cb0*/  SHF.L.U32 R0, R0, 0x17, RZ ;  /* 0x0000001700007819 */ /* 0x000fc600000006ff */
[----:B------:R-:W-:-:S04]  /*1cc0*/  FFMA R2, R9, 1.4426950216293334961, -R2 ;  /* 0x3fb8aa3b09027823 */ /* 0x000fc80000000802 */
[----:B------:R-:W-:Y:S01]  /*1cd0*/  FFMA R2, R9, 1.925963033500011079e-08, R2 ;  /* 0x32a5706009027823 */ /* 0x000fe20000000002 */
[----:B-1----:R-:W-:-:S03]  /*1ce0*/  FFMA R9, R8, -R3, 1 ;  /* 0x3f80000008097423 */ /* 0x002fc60000000803 */
[----:B0-----:R-:W0:Y:S02]  /*1cf0*/  MUFU.EX2 R7, R2 ;  /* 0x0000000200077308 */ /* 0x001e240000000800 */
        /* <DEDUP_REMOVED lines=10> */
.L_x_22:
[----:B------:R-:W-:Y:S05]  /*1da0*/  BSYNC.RECONVERGENT B2 ;  /* 0x0000000000027941 */ /* 0x000fea0003800200 */
.L_x_21:
        /* <DEDUP_REMOVED lines=25> */
.L_x_24:
[----:B------:R-:W-:Y:S05]  /*1f40*/  BSYNC.RECONVERGENT B2 ;  /* 0x0000000000027941 */ /* 0x000fea0003800200 */
.L_x_23:
        /* <DEDUP_REMOVED lines=25> */
.L_x_26:
[----:B------:R-:W-:Y:S05]  /*20e0*/  BSYNC.RECONVERGENT B2 ;  /* 0x0000000000027941 */ /* 0x000fea0003800200 */
.L_x_25:
        /* <DEDUP_REMOVED lines=25> */
.L_x_28:
[----:B------:R-:W-:Y:S05]  /*2280*/  BSYNC.RECONVERGENT B2 ;  /* 0x0000000000027941 */ /* 0x000fea0003800200 */
.L_x_27:
        /* <DEDUP_REMOVED lines=25> */
.L_x_30:
[----:B------:R-:W-:Y:S05]  /*2420*/  BSYNC.RECONVERGENT B2 ;  /* 0x0000000000027941 */ /* 0x000fea0003800200 */
.L_x_29:
        /* <DEDUP_REMOVED lines=13> */
[----:B------:R-:W-:Y:S01]  /*2500*/  FFMA R9, R0, 1.925963033500011079e-08, R9 ;  /* 0x32a5706000097823 */ /* 0x000fe20000000009 */
[----:B------:R-:W-:-:S05]  /*2510*/  FFMA R0, R8, R7, R8 ;  /* 0x0000000708007223 */ /* 0x000fca0000000008 */
[----:B------:R-:W0:Y:S02]  /*2520*/  MUFU.EX2 R9, R9 ;  /* 0x0000000900097308 */ /* 0x000e240000000800 */
[----:B0-----:R-:W-:-:S06]  /*2530*/  FMUL R13, R2, R9 ;  /* 0x00000009020d7220 */ /* 0x001fcc0000400000 */
        /* <DEDUP_REMOVED lines=8> */
.L_x_32:
[----:B------:R-:W-:Y:S05]  /*25c0*/  BSYNC.RECONVERGENT B2 ;  /* 0x0000000000027941 */ /* 0x000fea0003800200 */
.L_x_31:
[----:B------:R0:W-:Y:S01]  /*25d0*/  STG.E desc[UR10][R10.64+0xc], R7 ;  /* 0x00000c070a007986 */ /* 0x0001e2000c10190a */
[----:B------:R-:W-:Y:S01]  /*25e0*/  IADD3 R18, PT, PT, R18, 0x8, RZ ;  /* 0x0000000812127810 */ /* 0x000fe20007ffe0ff */
[----:B------:R-:W-:Y:S06]  /*25f0*/  @P2 BRA `(.L_x_33) ;  /* 0xfffffff000982947 */ /* 0x000fec000383ffff */
.L_x_16:
[----:B------:R-:W-:-:S13]  /*2600*/  ISETP.NE.AND P0, PT, R19, RZ, PT ;  /* 0x000000ff1300720c */ /* 0x000fda0003f05270 */
[----:B------:R-:W-:Y:S05]  /*2610*/  @!P0 EXIT ;  /* 0x000000000000894d */ /* 0x000fea0003800000 */
[----:B------:R-:W1:Y:S01]  /*2620*/  LDCU UR4, c[0x0][0x398] ;  /* 0x00007300ff0477ac */ /* 0x000e620008000800 */
[----:B------:R-:W-:Y:S01]  /*2630*/  ISETP.GE.U32.AND P0, PT, R19, 0x4, PT ;  /* 0x000000041300780c */ /* 0x000fe20003f06070 */
[----:B-1----:R-:W-:-:S12]  /*2640*/  ULOP3.LUT UR4, UR4, 0x3, URZ, 0xc0, !UPT ;  /* 0x0000000304047892 */ /* 0x002fd8000f8ec0ff */
[----:B------:R-:W-:Y:S05]  /*2650*/  @!P0 BRA `(.L_x_34) ;  /* 0x0000000400b88947 */ /* 0x000fea0003800000 */
[----:B------:R-:W1:Y:S01]  /*2660*/  LDC.64 R14, c[0x0][0x380] ;  /* 0x0000e000ff0e7b82 */ /* 0x000e620000000a00 */
[----:B0-----:R-:W-:-:S05]  /*2670*/  IADD3 R10, PT, PT, R6, R5, RZ ;  /* 0x00000005060a7210 */ /* 0x001fca0007ffe0ff */
[----:B-1----:R-:W-:-:S05]  /*2680*/  IMAD.WIDE R14, R10, 0x4, R14 ;  /* 0x000000040a0e7825 */ /* 0x002fca00078e020e */
[----:B------:R-:W2:Y:S01]  /*2690*/  LDG.E R7, desc[UR10][R14.64] ;  /* 0x0000000a0e077981 */ /* 0x000ea2000c1e1900 */
[----:B------:R-:W-:Y:S01]  /*26a0*/  HFMA2 R0, -RZ, RZ, 0.96630859375, -0.0022525787353515625 ;  /* 0x3bbb989dff007431 */ /* 0x000fe200000001ff */
[----:B------:R-:W-:Y:S01]  /*26b0*/  MOV R9, 0x437c0000 ;  /* 0x437c000000097802 */ /* 0x000fe20000000f00 */
[----:B------:R-:W0:Y:S01]  /*26c0*/  MUFU.RCP R8, R3 ;  /* 0x0000000300087308 */ /* 0x000e220000001000 */
[----:B------:R-:W-:Y:S01]  /*26d0*/  BSSY.RECONVERGENT B2, `(.L_x_35) ;  /* 0x0000014000027945 */ /* 0x000fe20003800200 */
[----:B--2---:R-:W-:-:S04]  /*26e0*/  FADD R7, R7, -R4 ;  /* 0x8000000407077221 */ /* 0x004fc80000000000 */
[----:B------:R-:W-:-:S04]  /*26f0*/  FFMA.SAT R0, R7, R0, 0.5 ;  /* 0x3f00000007007423 */ /* 0x000fc80000002000 */
[----:B------:R-:W-:Y:S01]  /*2700*/  FFMA.RM R0, R0, R9, 12582913 ;  /* 0x4b40000100007423 */ /* 0x000fe20000004009 */
[----:B0-----:R-:W-:-:S03]  /*2710*/  FFMA R9, R8, -R3, 1 ;  /* 0x3f80000008097423 */ /* 0x001fc60000000803 */
        /* <DEDUP_REMOVED lines=15> */
.L_x_36:
[----:B------:R-:W-:Y:S05]  /*2810*/  BSYNC.RECONVERGENT B2 ;  /* 0x0000000000027941 */ /* 0x000fea0003800200 */
.L_x_35:
[----:B------:R-:W0:Y:S02]  /*2820*/  LDC.64 R8, c[0x0][0x388] ;  /* 0x0000e200ff087b82 */ /* 0x000e240000000a00 */
[----:B0-----:R-:W-:-:S05]  /*2830*/  IMAD.WIDE R10, R10, 0x4, R8 ;  /* 0x000000040a0a7825 */ /* 0x001fca00078e0208 */
        /* <DEDUP_REMOVED lines=25> */
.L_x_38:
[----:B------:R-:W-:Y:S05]  /*29d0*/  BSYNC.RECONVERGENT B2 ;  /* 0x0000000000027941 */ /* 0x000fea0003800200 */
.L_x_37:
        /* <DEDUP_REMOVED lines=25> */
.L_x_40:
[----:B------:R-:W-:Y:S05]  /*2b70*/  BSYNC.RECONVERGENT B2 ;  /* 0x0000000000027941 */ /* 0x000fea0003800200 */
.L_x_39:
        /* <DEDUP_REMOVED lines=25> */
.L_x_42:
[----:B------:R-:W-:Y:S05]  /*2d10*/  BSYNC.RECONVERGENT B2 ;  /* 0x0000000000027941 */ /* 0x000fea0003800200 */
.L_x_41:
[----:B------:R1:W-:Y:S01]  /*2d20*/  STG.E desc[UR10][R10.64+0xc], R7 ;  /* 0x00000c070a007986 */ /* 0x0003e2000c10190a */
[----:B------:R-:W-:-:S07]  /*2d30*/  IADD3 R5, PT, PT, R5, 0x4, RZ ;  /* 0x0000000405057810 */ /* 0x000fce0007ffe0ff */
.L_x_34:
[----:B------:R-:W-:-:S13]  /*2d40*/  ISETP.NE.AND P0, PT, RZ, UR4, PT ;  /* 0x00000004ff007c0c */ /* 0x000fda000bf05270 */
[----:B------:R-:W-:Y:S05]  /*2d50*/  @!P0 EXIT ;  /* 0x000000000000894d */ /* 0x000fea0003800000 */
[----:B------:R-:W-:-:S09]  /*2d60*/  UISETP.NE.AND UP0, UPT, UR4, 0x1, UPT ;  /* 0x000000010400788c */ /* 0x000fd2000bf05270 */
[----:B------:R-:W-:Y:S05]  /*2d70*/  BRA.U !UP0, `(.L_x_43) ;  /* 0x0000000108e87547 */ /* 0x000fea000b800000 */
[----:B------:R-:W2:Y:S01]  /*2d80*/  LDC.64 R14, c[0x0][0x380] ;  /* 0x0000e000ff0e7b82 */ /* 0x000ea20000000a00 */
[----:B01----:R-:W-:-:S05]  /*2d90*/  IADD3 R10, PT, PT, R6, R5, RZ ;  /* 0x00000005060a7210 */ /* 0x003fca0007ffe0ff */
[----:B--2---:R-:W-:-:S05]  /*2da0*/  IMAD.WIDE R14, R10, 0x4, R14 ;  /* 0x000000040a0e7825 */ /* 0x004fca00078e020e */
        /* <DEDUP_REMOVED lines=24> */
.L_x_45:
[----:B------:R-:W-:Y:S05]  /*2f30*/  BSYNC.RECONVERGENT B2 ;  /* 0x0000000000027941 */ /* 0x000fea0003800200 */
.L_x_44:
[----:B------:R-:W0:Y:S02]  /*2f40*/  LDC.64 R8, c[0x0][0x388] ;  /* 0x0000e200ff087b82 */ /* 0x000e240000000a00 */
[----:B0-----:R-:W-:-:S05]  /*2f50*/  IMAD.WIDE R10, R10, 0x4, R8 ;  /* 0x000000040a0a7825 */ /* 0x001fca00078e0208 */
        /* <DEDUP_REMOVED lines=25> */
.L_x_47:
[----:B------:R-:W-:Y:S05]  /*30f0*/  BSYNC.RECONVERGENT B2 ;  /* 0x0000000000027941 */ /* 0x000fea0003800200 */
.L_x_46:
[----:B------:R2:W-:Y:S01]  /*3100*/  STG.E desc[UR10][R10.64+0x4], R7 ;  /* 0x000004070a007986 */ /* 0x0005e2000c10190a */
[----:B------:R-:W-:-:S07]  /*3110*/  IADD3 R5, PT, PT, R5, 0x2, RZ ;  /* 0x0000000205057810 */ /* 0x000fce0007ffe0ff */
.L_x_43:
[----:B------:R-:W3:Y:S02]  /*3120*/  LDC R0, c[0x0][0x398] ;  /* 0x0000e600ff007b82 */ /* 0x000ee40000000800 */
[----:B---3--:R-:W-:-:S04]  /*3130*/  LOP3.LUT R0, R0, 0x1, RZ, 0xc0, !PT ;  /* 0x0000000100007812 */ /* 0x008fc800078ec0ff */
[----:B------:R-:W-:-:S13]  /*3140*/  ISETP.NE.U32.AND P0, PT, R0, 0x1, PT ;  /* 0x000000010000780c */ /* 0x000fda0003f05070 */
[----:B------:R-:W-:Y:S05]  /*3150*/  @P0 EXIT ;  /* 0x000000000000094d */ /* 0x000fea0003800000 */
[----:B------:R-:W0:Y:S01]  /*3160*/  LDC.64 R8, c[0x0][0x380] ;  /* 0x0000e000ff087b82 */ /* 0x000e220000000a00 */
[----:B------:R-:W-:-:S05]  /*3170*/  IADD3 R5, PT, PT, R6, R5, RZ ;  /* 0x0000000506057210 */ /* 0x000fca0007ffe0ff */
[----:B012---:R-:W-:-:S06]  /*3180*/  IMAD.WIDE R6, R5, 0x4, R8 ;  /* 0x0000000405067825 */ /* 0x007fcc00078e0208 */
[----:B------:R-:W2:Y:S01]  /*3190*/  LDG.E R7, desc[UR10][R6.64] ;  /* 0x0000000a06077981 */ /* 0x000ea2000c1e1900 */
[----:B------:R-:W-:Y:S01]  /*31a0*/  HFMA2 R9, -RZ, RZ, 0.96630859375, -0.0022525787353515625 ;  /* 0x3bbb989dff097431 */ /* 0x000fe200000001ff */
[----:B------:R-:W-:Y:S01]  /*31b0*/  MOV R11, 0x437c0000 ;  /* 0x437c0000000b7802 */ /* 0x000fe20000000f00 */
[----:B------:R-:W0:Y:S01]  /*31c0*/  MUFU.RCP R2, R3 ;  /* 0x0000000300027308 */ /* 0x000e220000001000 */
[----:B------:R-:W-:Y:S01]  /*31d0*/  BSSY.RECONVERGENT B2, `(.L_x_48) ;  /* 0x0000014000027945 */ /* 0x000fe20003800200 */
[----:B--2---:R-:W-:Y:S01]  /*31e0*/  FADD R4, R7, -R4 ;  /* 0x8000000407047221 */ /* 0x004fe20000000000 */
[----:B0-----:R-:W-:-:S03]  /*31f0*/  FFMA R7, R2, -R3, 1 ;  /* 0x3f80000002077423 */ /* 0x001fc60000000803 */
[----:B------:R-:W-:-:S04]  /*3200*/  FFMA.SAT R0, R4, R9, 0.5 ;  /* 0x3f00000004007423 */ /* 0x000fc80000002009 */
[----:B------:R-:W-:-:S04]  /*3210*/  FFMA.RM R0, R0, R11, 12582913 ;  /* 0x4b40000100007423 */ /* 0x000fc8000000400b */
[C---:B------:R-:W-:Y:S01]  /*3220*/  FADD R9, R0.reuse, -12583039 ;  /* 0xcb40007f00097421 */ /* 0x040fe20000000000 */
[----:B------:R-:W-:-:S03]  /*3230*/  SHF.L.U32 R0, R0, 0x17, RZ ;  /* 0x0000001700007819 */ /* 0x000fc600000006ff */
[----:B------:R-:W-:-:S04]  /*3240*/  FFMA R9, R4, 1.4426950216293334961, -R9 ;  /* 0x3fb8aa3b04097823 */ /* 0x000fc80000000809 */
[----:B------:R-:W-:-:S06]  /*3250*/  FFMA R9, R4, 1.925963033500011079e-08, R9 ;  /* 0x32a5706004097823 */ /* 0x000fcc0000000009 */
        /* <DEDUP_REMOVED lines=11> */
.L_x_49:
[----:B------:R-:W-:Y:S05]  /*3310*/  BSYNC.RECONVERGENT B2 ;  /* 0x0000000000027941 */ /* 0x000fea0003800200 */
.L_x_48:
[----:B------:R-:W0:Y:S02]  /*3320*/  LDC.64 R2, c[0x0][0x388] ;  /* 0x0000e200ff027b82 */ /* 0x000e240000000a00 */
[----:B0-----:R-:W-:-:S05]  /*3330*/  IMAD.WIDE R2, R5, 0x4, R2 ;  /* 0x0000000405027825 */ /* 0x001fca00078e0202 */
[----:B------:R-:W-:Y:S01]  /*3340*/  STG.E desc[UR10][R2.64], R7 ;  /* 0x0000000702007986 */ /* 0x000fe2000c10190a */
[----:B------:R-:W-:Y:S05]  /*3350*/  EXIT ;  /* 0x000000000000794d */ /* 0x000fea0003800000 */
        .weak           $__internal_0_$__cuda_sm3x_div_rn_noftz_f32_slowpath
        .type           $__internal_0_$__cuda_sm3x_div_rn_noftz_f32_slowpath,@function
        .size           $__internal_0_$__cuda_sm3x_div_rn_noftz_f32_slowpath,(.L_x_85 - $__internal_0_$__cuda_sm3x_div_rn_noftz_f32_slowpath)
$__internal_0_$__cuda_sm3x_div_rn_noftz_f32_slowpath:
[----:B------:R-:W-:Y:S01]  /*3360*/  SHF.R.U32.HI R7, RZ, 0x17, R3 ;  /* 0x00000017ff077819 */ /* 0x000fe20000011603 */
[----:B------:R-:W-:Y:S01]  /*3370*/  BSSY.RECONVERGENT B0, `(.L_x_50) ;  /* 0x0000063000007945 */ /* 0x000fe20003800200 */
[----:B------:R-:W-:Y:S02]  /*3380*/  SHF.R.U32.HI R9, RZ, 0x17, R0 ;  /* 0x00000017ff097819 */ /* 0x000fe40000011600 */
[----:B------:R-:W-:Y:S02]  /*3390*/  LOP3.LUT R7, R7, 0xff, RZ, 0xc0, !PT ;  /* 0x000000ff07077812 */ /* 0x000fe400078ec0ff */
[----:B------:R-:W-:Y:S02]  /*33a0*/  LOP3.LUT R9, R9, 0xff, RZ, 0xc0, !PT ;  /* 0x000000ff09097812 */ /* 0x000fe400078ec0ff */
[----:B------:R-:W-:Y:S02]  /*33b0*/  IADD3 R12, PT, PT, R7, -0x1, RZ ;  /* 0xffffffff070c7810 */ /* 0x000fe40007ffe0ff */
[----:B------:R-:W-:-:S02]  /*33c0*/  IADD3 R13, PT, PT, R9, -0x1, RZ ;  /* 0xffffffff090d7810 */ /* 0x000fc40007ffe0ff */
[----:B------:R-:W-:Y:S02]  /*33d0*/  ISETP.GT.U32.AND P0, PT, R12, 0xfd, PT ;  /* 0x000000fd0c00780c */ /* 0x000fe40003f04070 */
[----:B------:R-:W-:Y:S02]  /*33e0*/  MOV R17, R3 ;  /* 0x0000000300117202 */ /* 0x000fe40000000f00 */
[----:B------:R-:W-:-:S13]  /*33f0*/  ISETP.GT.U32.OR P0, PT, R13, 0xfd, P0 ;  /* 0x000000fd0d00780c */ /* 0x000fda0000704470 */
[----:B------:R-:W-:Y:S01]  /*3400*/  @!P0 MOV R8, RZ ;  /* 0x000000ff00088202 */ /* 0x000fe20000000f00 */
[----:B------:R-:W-:Y:S06]  /*3410*/  @!P0 BRA `(.L_x_51) ;  /* 0x00000000005c8947 */ /* 0x000fec0003800000 */
[----:B------:R-:W-:Y:S02]  /*3420*/  FSETP.GTU.FTZ.AND P0, PT, |R0|, +INF , PT ;  /* 0x7f8000000000780b */ /* 0x000fe40003f1c200 */
[----:B------:R-:W-:-:S04]  /*3430*/  FSETP.GTU.FTZ.AND P1, PT, |R3|, +INF , PT ;  /* 0x7f8000000300780b */ /* 0x000fc80003f3c200 */
[----:B------:R-:W-:-:S13]  /*3440*/  PLOP3.LUT P0, PT, P0, P1, PT, 0xf8, 0x8f ;  /* 0x00000000008f781c */ /* 0x000fda0000703f70 */
[----:B------:R-:W-:Y:S05]  /*3450*/  @P0 BRA `(.L_x_52) ;  /* 0x00000004004c0947 */ /* 0x000fea0003800000 */
[----:B------:R-:W-:-:S13]  /*3460*/  LOP3.LUT P0, RZ, R17, 0x7fffffff, R0, 0xc8, !PT ;  /* 0x7fffffff11ff7812 */ /* 0x000fda000780c800 */
[----:B------:R-:W-:Y:S05]  /*3470*/  @!P0 BRA `(.L_x_53) ;  /* 0x00000004003c8947 */ /* 0x000fea0003800000 */
[C---:B------:R-:W-:Y:S02]  /*3480*/  FSETP.NEU.FTZ.AND P3, PT, |R0|.reuse, +INF , PT ;  /* 0x7f8000000000780b */ /* 0x040fe40003f7d200 */
[----:B------:R-:W-:Y:S02]  /*3490*/  FSETP.NEU.FTZ.AND P1, PT, |R3|, +INF , PT ;  /* 0x7f8000000300780b */ /* 0x000fe40003f3d200 */
[----:B------:R-:W-:-:S11]  /*34a0*/  FSETP.NEU.FTZ.AND P0, PT, |R0|, +INF , PT ;  /* 0x7f8000000000780b */ /* 0x000fd60003f1d200 */
[----:B------:R-:W-:Y:S05]  /*34b0*/  @!P1 BRA !P3, `(.L_x_53) ;  /* 0x00000004002c9947 */ /* 0x000fea0005800000 */
[----:B------:R-:W-:-:S04]  /*34c0*/  LOP3.LUT P3, RZ, R0, 0x7fffffff, RZ, 0xc0, !PT ;  /* 0x7fffffff00ff7812 */ /* 0x000fc8000786c0ff */
[----:B------:R-:W-:-:S13]  /*34d0*/  PLOP3.LUT P1, PT, P1, P3, PT, 0x2f, 0xf2 ;  /* 0x0000000000f2781c */ /* 0x000fda0000f26577 */
[----:B------:R-:W-:Y:S05]  /*34e0*/  @P1 BRA `(.L_x_54) ;  /* 0x0000000400181947 */ /* 0x000fea0003800000 */
[----:B------:R-:W-:-:S04]  /*34f0*/  LOP3.LUT P1, RZ, R17, 0x7fffffff, RZ, 0xc0, !PT ;  /* 0x7fffffff11ff7812 */ /* 0x000fc8000782c0ff */
[----:B------:R-:W-:-:S13]  /*3500*/  PLOP3.LUT P0, PT, P0, P1, PT, 0x2f, 0xf2 ;  /* 0x0000000000f2781c */ /* 0x000fda0000702577 */
[----:B------:R-:W-:Y:S05]  /*3510*/  @P0 BRA `(.L_x_55) ;  /* 0x0000000400000947 */ /* 0x000fea0003800000 */
[----:B------:R-:W-:Y:S02]  /*3520*/  ISETP.GE.AND P0, PT, R13, RZ, PT ;  /* 0x000000ff0d00720c */ /* 0x000fe40003f06270 */
[----:B------:R-:W-:-:S11]  /*3530*/  ISETP.GE.AND P1, PT, R12, RZ, PT ;  /* 0x000000ff0c00720c */ /* 0x000fd60003f26270 */
[----:B------:R-:W-:Y:S01]  /*3540*/  @P0 MOV R8, RZ ;  /* 0x000000ff00080202 */ /* 0x000fe20000000f00 */
[----:B------:R-:W-:Y:S01]  /*3550*/  @!P0 FFMA R0, R0, 1.84467440737095516160e+19, RZ ;  /* 0x5f80000000008823 */ /* 0x000fe200000000ff */
[----:B------:R-:W-:Y:S01]  /*3560*/  @!P0 MOV R8, 0xffffffc0 ;  /* 0xffffffc000088802 */ /* 0x000fe20000000f00 */
[----:B------:R-:W-:-:S03]  /*3570*/  @!P1 FFMA R17, R3, 1.84467440737095516160e+19, RZ ;  /* 0x5f80000003119823 */ /* 0x000fc600000000ff */
[----:B------:R-:W-:-:S07]  /*3580*/  @!P1 IADD3 R8, PT, PT, R8, 0x40, RZ ;  /* 0x0000004008089810 */ /* 0x000fce0007ffe0ff */
.L_x_51:
[----:B------:R-:W-:Y:S01]  /*3590*/  LEA R12, R7, 0xc0800000, 0x17 ;  /* 0xc0800000070c7811 */ /* 0x000fe200078eb8ff */
[----:B------:R-:W-:Y:S01]  /*35a0*/  BSSY.RECONVERGENT B1, `(.L_x_56) ;  /* 0x0000036000017945 */ /* 0x000fe20003800200 */
[----:B------:R-:W-:Y:S02]  /*35b0*/  IADD3 R9, PT, PT, R9, -0x7f, RZ ;  /* 0xffffff8109097810 */ /* 0x000fe40007ffe0ff */
[----:B------:R-:W-:-:S03]  /*35c0*/  IADD3 R21, PT, PT, -R12, R17, RZ ;  /* 0x000000110c157210 */ /* 0x000fc60007ffe1ff */
[----:B------:R-:W-:Y:S01]  /*35d0*/  IMAD R0, R9, -0x800000, R0 ;  /* 0xff80000009007824 */ /* 0x000fe200078e0200 */
[----:B------:R-:W0:Y:S01]  /*35e0*/  MUFU.RCP R12, R21 ;  /* 0x00000015000c7308 */ /* 0x000e220000001000 */
[----:B------:R-:W-:Y:S01]  /*35f0*/  FADD.FTZ R13, -R21, -RZ ;  /* 0x800000ff150d7221 */ /* 0x000fe20000010100 */
[----:B------:R-:W-:-:S04]  /*3600*/  IADD3 R9, PT, PT, R9, 0x7f, -R7 ;  /* 0x0000007f09097810 */ /* 0x000fc80007ffe807 */
[----:B------:R-:W-:Y:S01]  /*3610*/  IADD3 R9, PT, PT, R9, R8, RZ ;  /* 0x0000000809097210 */ /* 0x000fe20007ffe0ff */
[----:B0-----:R-:W-:-:S04]  /*3620*/  FFMA R17, R12, R13, 1 ;  /* 0x3f8000000c117423 */ /* 0x001fc8000000000d */
[----:B------:R-:W-:-:S04]  /*3630*/  FFMA R17, R12, R17, R12 ;  /* 0x000000110c117223 */ /* 0x000fc8000000000c */
[----:B------:R-:W-:-:S04]  /*3640*/  FFMA R12, R0, R17, RZ ;  /* 0x00000011000c7223 */ /* 0x000fc800000000ff */
[----:B------:R-:W-:-:S04]  /*3650*/  FFMA R20, R13, R12, R0 ;  /* 0x0000000c0d147223 */ /* 0x000fc80000000000 */
[----:B------:R-:W-:-:S04]  /*3660*/  FFMA R20, R17, R20, R12 ;  /* 0x0000001411147223 */ /* 0x000fc8000000000c */
[----:B------:R-:W-:-:S04]  /*3670*/  FFMA R13, R13, R20, R0 ;  /* 0x000000140d0d7223 */ /* 0x000fc80000000000 */
[----:B------:R-:W-:-:S05]  /*3680*/  FFMA R0, R17, R13, R20 ;  /* 0x0000000d11007223 */ /* 0x000fca0000000014 */
[----:B------:R-:W-:-:S04]  /*3690*/  SHF.R.U32.HI R7, RZ, 0x17, R0 ;  /* 0x00000017ff077819 */ /* 0x000fc80000011600 */
[----:B------:R-:W-:-:S04]  /*36a0*/  LOP3.LUT R8, R7, 0xff, RZ, 0xc0, !PT ;  /* 0x000000ff07087812 */ /* 0x000fc800078ec0ff */
[----:B------:R-:W-:-:S04]  /*36b0*/  IADD3 R7, PT, PT, R8, R9, RZ ;  /* 0x0000000908077210 */ /* 0x000fc80007ffe0ff */
[----:B------:R-:W-:-:S04]  /*36c0*/  IADD3 R8, PT, PT, R7, -0x1, RZ ;  /* 0xffffffff07087810 */ /* 0x000fc80007ffe0ff */
[----:B------:R-:W-:-:S13]  /*36d0*/  ISETP.GE.U32.AND P0, PT, R8, 0xfe, PT ;  /* 0x000000fe0800780c */ /* 0x000fda0003f06070 */
[----:B------:R-:W-:Y:S05]  /*36e0*/  @!P0 BRA `(.L_x_57) ;  /* 0x0000000000808947 */ /* 0x000fea0003800000 */
[----:B------:R-:W-:-:S13]  /*36f0*/  ISETP.GT.AND P0, PT, R7, 0xfe, PT ;  /* 0x000000fe0700780c */ /* 0x000fda0003f04270 */
[----:B------:R-:W-:Y:S05]  /*3700*/  @P0 BRA `(.L_x_58) ;  /* 0x00000000006c0947 */ /* 0x000fea0003800000 */
[----:B------:R-:W-:-:S13]  /*3710*/  ISETP.GE.AND P0, PT, R7, 0x1, PT ;  /* 0x000000010700780c */ /* 0x000fda0003f06270 */
[----:B------:R-:W-:Y:S05]  /*3720*/  @P0 BRA `(.L_x_59) ;  /* 0x0000000000740947 */ /* 0x000fea0003800000 */
[----:B------:R-:W-:Y:S02]  /*3730*/  ISETP.GE.AND P0, PT, R7, -0x18, PT ;  /* 0xffffffe80700780c */ /* 0x000fe40003f06270 */
[----:B------:R-:W-:-:S11]  /*3740*/  LOP3.LUT R0, R0, 0x80000000, RZ, 0xc0, !PT ;  /* 0x8000000000007812 */ /* 0x000fd600078ec0ff */
[----:B------:R-:W-:Y:S05]  /*3750*/  @!P0 BRA `(.L_x_59) ;  /* 0x0000000000688947 */ /* 0x000fea0003800000 */
[CCC-:B------:R-:W-:Y:S01]  /*3760*/  FFMA.RZ R8, R17.reuse, R13.reuse, R20.reuse ;  /* 0x0000000d11087223 */ /* 0x1c0fe2000000c014 */
[CCC-:B------:R-:W-:Y:S01]  /*3770*/  FFMA.RP R9, R17.reuse, R13.reuse, R20.reuse ;  /* 0x0000000d11097223 */ /* 0x1c0fe20000008014 */
[----:B------:R-:W-:Y:S01]  /*3780*/  FFMA.RM R20, R17, R13, R20 ;  /* 0x0000000d11147223 */ /* 0x000fe20000004014 */
[C---:B------:R-:W-:Y:S02]  /*3790*/  IADD3 R12, PT, PT, R7.reuse, 0x20, RZ ;  /* 0x00000020070c7810 */ /* 0x040fe40007ffe0ff */
[----:B------:R-:W-:Y:S02]  /*37a0*/  LOP3.LUT R8, R8, 0x7fffff, RZ, 0xc0, !PT ;  /* 0x007fffff08087812 */ /* 0x000fe400078ec0ff */
[C---:B------:R-:W-:Y:S02]  /*37b0*/  ISETP.NE.AND P3, PT, R7.reuse, RZ, PT ;  /* 0x000000ff0700720c */ /* 0x040fe40003f65270 */
[----:B------:R-:W-:Y:S02]  /*37c0*/  LOP3.LUT R13, R8, 0x800000, RZ, 0xfc, !PT ;  /* 0x00800000080d7812 */ /* 0x000fe400078efcff */
[----:B------:R-:W-:-:S02]  /*37d0*/  ISETP.NE.AND P1, PT, R7, RZ, PT ;  /* 0x000000ff0700720c */ /* 0x000fc40003f25270 */
[----:B------:R-:W-:Y:S02]  /*37e0*/  IADD3 R7, PT, PT, -R7, RZ, RZ ;  /* 0x000000ff07077210 */ /* 0x000fe40007ffe1ff */
[----:B------:R-:W-:Y:S02]  /*37f0*/  SHF.L.U32 R12, R13, R12, RZ ;  /* 0x0000000c0d0c7219 */ /* 0x000fe400000006ff */
[----:B------:R-:W-:Y:S02]  /*3800*/  FSETP.NEU.FTZ.AND P0, PT, R9, R20, PT ;  /* 0x000000140900720b */ /* 0x000fe40003f1d000 */
[----:B------:R-:W-:Y:S02]  /*3810*/  SEL R8, R7, RZ, P3 ;  /* 0x000000ff07087207 */ /* 0x000fe40001800000 */
[----:B------:R-:W-:Y:S02]  /*3820*/  ISETP.NE.AND P1, PT, R12, RZ, P1 ;  /* 0x000000ff0c00720c */ /* 0x000fe40000f25270 */
[----:B------:R-:W-:-:S02]  /*3830*/  SHF.R.U32.HI R8, RZ, R8, R13 ;  /* 0x00000008ff087219 */ /* 0x000fc4000001160d */
[----:B------:R-:W-:Y:S02]  /*3840*/  PLOP3.LUT P0, PT, P0, P1, PT, 0xf8, 0x8f ;  /* 0x00000000008f781c */ /* 0x000fe40000703f70 */
[----:B------:R-:W-:Y:S02]  /*3850*/  SHF.R.U32.HI R12, RZ, 0x1, R8 ;  /* 0x00000001ff0c7819 */ /* 0x000fe40000011608 */
[----:B------:R-:W-:-:S04]  /*3860*/  SEL R7, RZ, 0x1, !P0 ;  /* 0x00000001ff077807 */ /* 0x000fc80004000000 */
[----:B------:R-:W-:-:S04]  /*3870*/  LOP3.LUT R7, R7, 0x1, R12, 0xf8, !PT ;  /* 0x0000000107077812 */ /* 0x000fc800078ef80c */
[----:B------:R-:W-:-:S04]  /*3880*/  LOP3.LUT R7, R7, R8, RZ, 0xc0, !PT ;  /* 0x0000000807077212 */ /* 0x000fc800078ec0ff */
[----:B------:R-:W-:-:S04]  /*3890*/  IADD3 R7, PT, PT, R12, R7, RZ ;  /* 0x000000070c077210 */ /* 0x000fc80007ffe0ff */
[----:B------:R-:W-:Y:S01]  /*38a0*/  LOP3.LUT R0, R7, R0, RZ, 0xfc, !PT ;  /* 0x0000000007007212 */ /* 0x000fe200078efcff */
[----:B------:R-:W-:Y:S06]  /*38b0*/  BRA `(.L_x_59) ;  /* 0x0000000000107947 */ /* 0x000fec0003800000 */
.L_x_58:
[----:B------:R-:W-:-:S04]  /*38c0*/  LOP3.LUT R0, R0, 0x80000000, RZ, 0xc0, !PT ;  /* 0x8000000000007812 */ /* 0x000fc800078ec0ff */
[----:B------:R-:W-:Y:S01]  /*38d0*/  LOP3.LUT R0, R0, 0x7f800000, RZ, 0xfc, !PT ;  /* 0x7f80000000007812 */ /* 0x000fe200078efcff */
[----:B------:R-:W-:Y:S06]  /*38e0*/  BRA `(.L_x_59) ;  /* 0x0000000000047947 */ /* 0x000fec0003800000 */
.L_x_57:
[----:B------:R-:W-:-:S07]  /*38f0*/  LEA R0, R9, R0, 0x17 ;  /* 0x0000000009007211 */ /* 0x000fce00078eb8ff */
.L_x_59:
[----:B------:R-:W-:Y:S05]  /*3900*/  BSYNC.RECONVERGENT B1 ;  /* 0x0000000000017941 */ /* 0x000fea0003800200 */
.L_x_56:
[----:B------:R-:W-:Y:S05]  /*3910*/  BRA `(.L_x_60) ;  /* 0x0000000000207947 */ /* 0x000fea0003800000 */
.L_x_55:
[----:B------:R-:W-:-:S04]  /*3920*/  LOP3.LUT R0, R17, 0x80000000, R0, 0x48, !PT ;  /* 0x8000000011007812 */ /* 0x000fc800078e4800 */
[----:B------:R-:W-:Y:S01]  /*3930*/  LOP3.LUT R0, R0, 0x7f800000, RZ, 0xfc, !PT ;  /* 0x7f80000000007812 */ /* 0x000fe200078efcff */
[----:B------:R-:W-:Y:S06]  /*3940*/  BRA `(.L_x_60) ;  /* 0x0000000000147947 */ /* 0x000fec0003800000 */
.L_x_54:
[----:B------:R-:W-:Y:S01]  /*3950*/  LOP3.LUT R0, R17, 0x80000000, R0, 0x48, !PT ;  /* 0x8000000011007812 */ /* 0x000fe200078e4800 */
[----:B------:R-:W-:Y:S06]  /*3960*/  BRA `(.L_x_60) ;  /* 0x00000000000c7947 */ /* 0x000fec0003800000 */
.L_x_53:
[----:B------:R-:W0:Y:S01]  /*3970*/  MUFU.RSQ R0, -QNAN ;  /* 0xffc0000000007908 */ /* 0x000e220000001400 */
[----:B------:R-:W-:Y:S05]  /*3980*/  BRA `(.L_x_60) ;  /* 0x0000000000047947 */ /* 0x000fea0003800000 */
.L_x_52:
[----:B------:R-:W-:-:S07]  /*3990*/  FADD.FTZ R0, R0, R3 ;  /* 0x0000000300007221 */ /* 0x000fce0000010000 */
.L_x_60:
[----:B------:R-:W-:Y:S05]  /*39a0*/  BSYNC.RECONVERGENT B0 ;  /* 0x0000000000007941 */ /* 0x000fea0003800200 */
.L_x_50:
[----:B------:R-:W-:Y:S01]  /*39b0*/  HFMA2 R9, -RZ, RZ, 0, 0 ;  /* 0x00000000ff097431 */ /* 0x000fe200000001ff */
[----:B------:R-:W-:Y:S02]  /*39c0*/  MOV R8, R2 ;  /* 0x0000000200087202 */ /* 0x000fe40000000f00 */
[----:B0-----:R-:W-:Y:S02]  /*39d0*/  MOV R7, R0 ;  /* 0x0000000000077202 */ /* 0x001fe40000000f00 */
[----:B------:R-:W-:Y:S05]  /*39e0*/  RET.REL.NODEC R8 `(_ZN7cobraml7kernels14softmax_kernelEPfS1_iii) ;  /* 0xffffffc408847950 */ /* 0x000fea0003c3ffff */
.L_x_61:
        /* <DEDUP_REMOVED lines=9> */
.L_x_85:


//--------------------- .text._ZN7cobraml7kernels9qk_kernelEPfS1_S1_iiii --------------------------
	.section	.text._ZN7cobraml7kernels9qk_kernelEPfS1_S1_iiii,"ax",@progbits
	.align	128
        .global         _ZN7cobraml7kernels9qk_kernelEPfS1_S1_iiii
        .type           _ZN7cobraml7kernels9qk_kernelEPfS1_S1_iiii,@function
        .size           _ZN7cobraml7kernels9qk_kernelEPfS1_S1_iiii,(.L_x_87 - _ZN7cobraml7kernels9qk_kernelEPfS1_S1_iiii)
        .other          _ZN7cobraml7kernels9qk_kernelEPfS1_S1_iiii,@"STO_CUDA_ENTRY STV_DEFAULT"
_ZN7cobraml7kernels9qk_kernelEPfS1_S1_iiii:
.text._ZN7cobraml7kernels9qk_kernelEPfS1_S1_iiii:
[----:B------:R-:W-:Y:S01]  /*0000*/  LDC R1, c[0x0][0x37c] ;  /* 0x0000df00ff017b82 */ /* 0x000fe20000000800 */
[----:B------:R-:W0:Y:S07]  /*0010*/  S2R R5, SR_TID.X ;  /* 0x0000000000057919 */ /* 0x000e2e0000002100 */
[----:B------:R-:W1:Y:S01]  /*0020*/  LDC R3, c[0x0][0x3a0] ;  /* 0x0000e800ff037b82 */ /* 0x000e620000000800 */
[----:B------:R-:W2:Y:S07]  /*0030*/  LDCU.64 UR4, c[0x0][0x398] ;  /* 0x00007300ff0477ac */ /* 0x000eae0008000a00 */
[----:B------:R-:W0:Y:S08]  /*0040*/  S2UR UR6, SR_CTAID.X ;  /* 0x00000000000679c3 */ /* 0x000e300000002500 */
[----:B------:R-:W0:Y:S01]  /*0050*/  LDC R4, c[0x0][0x360] ;  /* 0x0000d800ff047b82 */ /* 0x000e220000000800 */
[----:B--2---:R-:W-:-:S06]  /*0060*/  UIMAD UR4, UR5, UR4, URZ ;  /* 0x00000004050472a4 */ /* 0x004fcc000f8e02ff */
[----:B-1----:R-:W-:Y:S02]  /*0070*/  IMAD R0, R3, UR4, RZ ;  /* 0x0000000403007c24 */ /* 0x002fe4000f8e02ff */
[----:B0-----:R-:W-:Y:S02]  /*0080*/  IMAD R4, R4, UR6, R5 ;  /* 0x0000000604047c24 */ /* 0x001fe4000f8e0205 */
[----:B------:R-:W-:-:S05]  /*0090*/  IMAD R5, R0, R3, RZ ;  /* 0x0000000300057224 */ /* 0x000fca00078e02ff */
[----:B------:R-:W-:-:S13]  /*00a0*/  ISETP.GE.AND P0, PT, R4, R5, PT ;  /* 0x000000050400720c */ /* 0x000fda0003f06270 */
[----:B------:R-:W-:Y:S05]  /*00b0*/  @P0 EXIT ;  /* 0x000000000000094d */ /* 0x000fea0003800000 */
[----:B------:R-:W-:Y:S01]  /*00c0*/  IMAD R0, R3, UR5, RZ ;  /* 0x0000000503007c24 */ /* 0x000fe2000f8e02ff */
[----:B------:R-:W-:Y:S01]  /*00d0*/  IABS R12, R4 ;  /* 0x00000004000c7213 */ /* 0x000fe20000000000 */
[----:B------:R-:W0:Y:S01]  /*00e0*/  LDCU UR12, c[0x0][0x3a4] ;  /* 0x00007480ff0c77ac */ /* 0x000e220008000800 */
[----:B------:R-:W-:Y:S02]  /*00f0*/  IMAD.MOV.U32 R15, RZ, RZ, RZ ;  /* 0x000000ffff0f7224 */ /* 0x000fe400078e00ff */
[----:B------:R-:W-:Y:S01]  /*0100*/  IMAD R7, R0, R3, RZ ;  /* 0x0000000300077224 */ /* 0x000fe200078e02ff */
[----:B------:R-:W1:Y:S04]  /*0110*/  LDCU.64 UR10, c[0x0][0x358] ;  /* 0x00006b00ff0a77ac */ /* 0x000e680008000a00 */
[----:B------:R-:W-:-:S02]  /*0120*/  IABS R11, R7 ;  /* 0x00000007000b7213 */ /* 0x000fc40000000000 */
[----:B------:R-:W-:Y:S02]  /*0130*/  IABS R10, R7 ;  /* 0x00000007000a7213 */ /* 0x000fe40000000000 */
[----:B------:R-:W2:Y:S01]  /*0140*/  I2F.RP R2, R11 ;  /* 0x0000000b00027306 */ /* 0x000ea20000209400 */
[----:B0-----:R-:W-:-:S07]  /*0150*/  UISETP.GE.AND UP0, UPT, UR12, 0x1, UPT ;  /* 0x000000010c00788c */ /* 0x001fce000bf06270 */
[----:B--2---:R-:W0:Y:S02]  /*0160*/  MUFU.RCP R2, R2 ;  /* 0x0000000200027308 */ /* 0x004e240000001000 */
[----:B0-----:R-:W-:-:S06]  /*0170*/  IADD3 R8, PT, PT, R2, 0xffffffe, RZ ;  /* 0x0ffffffe02087810 */ /* 0x001fcc0007ffe0ff */
[----:B------:R0:W2:Y:S02]  /*0180*/  F2I.FTZ.U32.TRUNC.NTZ R9, R8 ;  /* 0x0000000800097305 */ /* 0x0000a4000021f000 */
[----:B0-----:R-:W-:Y:S02]  /*0190*/  HFMA2 R8, -RZ, RZ, 0, 0 ;  /* 0x00000000ff087431 */ /* 0x001fe400000001ff */
[----:B--2---:R-:W-:-:S04]  /*01a0*/  IMAD.MOV R6, RZ, RZ, -R9 ;  /* 0x000000ffff067224 */ /* 0x004fc800078e0a09 */
[----:B------:R-:W-:Y:S02]  /*01b0*/  IMAD R5, R6, R11, RZ ;  /* 0x0000000b06057224 */ /* 0x000fe400078e02ff */
[----:B------:R-:W-:Y:S02]  /*01c0*/  IMAD R6, R3, R3, RZ ;  /* 0x0000000303067224 */ /* 0x000fe400078e02ff */
[----:B------:R-:W-:-:S03]  /*01d0*/  IMAD.HI.U32 R9, R9, R5, R8 ;  /* 0x0000000509097227 */ /* 0x000fc600078e0008 */
[----:B------:R-:W-:Y:S01]  /*01e0*/  IABS R2, R6 ;  /* 0x0000000600027213 */ /* 0x000fe20000000000 */
[----:B------:R-:W-:Y:S02]  /*01f0*/  IMAD.MOV R8, RZ, RZ, -R10 ;  /* 0x000000ffff087224 */ /* 0x000fe400078e0a0a */
[----:B------:R-:W-:Y:S01]  /*0200*/  IMAD.HI.U32 R5, R9, R12, RZ ;  /* 0x0000000c09057227 */ /* 0x000fe200078e00ff */
[----:B------:R-:W0:Y:S03]  /*0210*/  I2F.RP R10, R2 ;  /* 0x00000002000a7306 */ /* 0x000e260000209400 */
[----:B------:R-:W-:-:S05]  /*0220*/  IMAD R8, R5, R8, R12 ;  /* 0x0000000805087224 */ /* 0x000fca00078e020c */
[----:B------:R-:W-:Y:S01]  /*0230*/  ISETP.GT.U32.AND P2, PT, R11, R8, PT ;  /* 0x000000080b00720c */ /* 0x000fe20003f44070 */
[----:B0-----:R-:W0:-:S12]  /*0240*/  MUFU.RCP R10, R10 ;  /* 0x0000000a000a7308 */ /* 0x001e180000001000 */
[-C--:B------:R-:W-:Y:S02]  /*0250*/  @!P2 IADD3 R8, PT, PT, R8, -R11.reuse, RZ ;  /* 0x8000000b0808a210 */ /* 0x080fe40007ffe0ff */
[----:B------:R-:W-:Y:S02]  /*0260*/  @!P2 IADD3 R5, PT, PT, R5, 0x1, RZ ;  /* 0x000000010505a810 */ /* 0x000fe40007ffe0ff */
[----:B------:R-:W-:Y:S02]  /*0270*/  ISETP.GE.U32.AND P0, PT, R8, R11, PT ;  /* 0x0000000b0800720c */ /* 0x000fe40003f06070 */
[----:B------:R-:W-:Y:S02]  /*0280*/  LOP3.LUT R8, R4, R7, RZ, 0x3c, !PT ;  /* 0x0000000704087212 */ /* 0x000fe400078e3cff */
[----:B------:R-:W-:Y:S02]  /*0290*/  ISETP.NE.AND P2, PT, R7, RZ, PT ;  /* 0x000000ff0700720c */ /* 0x000fe40003f45270 */
[----:B------:R-:W-:Y:S01]  /*02a0*/  ISETP.GE.AND P1, PT, R8, RZ, PT ;  /* 0x000000ff0800720c */ /* 0x000fe20003f26270 */
[----:B0-----:R-:W-:Y:S01]  /*02b0*/  VIADD R8, R10, 0xffffffe ;  /* 0x0ffffffe0a087836 */ /* 0x001fe20000000000 */
[----:B------:R-:W-:-:S03]  /*02c0*/  IABS R10, R6 ;  /* 0x00000006000a7213 */ /* 0x000fc60000000000 */
[----:B------:R0:W2:Y:S01]  /*02d0*/  F2I.FTZ.U32.TRUNC.NTZ R9, R8 ;  /* 0x0000000800097305 */ /* 0x0000a2000021f000 */
[----:B------:R-:W-:Y:S01]  /*02e0*/  IADD3 R12, PT, PT, RZ, -R10, RZ ;  /* 0x8000000aff0c7210 */ /* 0x000fe20007ffe0ff */
[----:B------:R-:W-:-:S06]  /*02f0*/  @P0 VIADD R5, R5, 0x1 ;  /* 0x0000000105050836 */ /* 0x000fcc0000000000 */
[----:B------:R-:W-:Y:S01]  /*0300*/  @!P1 IADD3 R5, PT, PT, -R5, RZ, RZ ;  /* 0x000000ff05059210 */ /* 0x000fe20007ffe1ff */
[----:B0-----:R-:W-:Y:S01]  /*0310*/  IMAD.MOV.U32 R8, RZ, RZ, RZ ;  /* 0x000000ffff087224 */ /* 0x001fe200078e00ff */
[----:B------:R-:W-:-:S05]  /*0320*/  @!P2 LOP3.LUT R5, RZ, R7, RZ, 0x33, !PT ;  /* 0x00000007ff05a212 */ /* 0x000fca00078e33ff */
[----:B------:R-:W-:Y:S02]  /*0330*/  IMAD R7, R7, R5, RZ ;  /* 0x0000000507077224 */ /* 0x000fe400078e02ff */
[----:B--2---:R-:W-:-:S03]  /*0340*/  IMAD.MOV R13, RZ, RZ, -R9 ;  /* 0x000000ffff0d7224 */ /* 0x004fc600078e0a09 */
[----:B------:R-:W-:Y:S01]  /*0350*/  IADD3 R11, PT, PT, R4, -R7, RZ ;  /* 0x80000007040b7210 */ /* 0x000fe20007ffe0ff */
[----:B------:R-:W-:-:S03]  /*0360*/  IMAD R13, R13, R2, RZ ;  /* 0x000000020d0d7224 */ /* 0x000fc600078e02ff */
[----:B------:R-:W-:Y:S01]  /*0370*/  IABS R4, R11 ;  /* 0x0000000b00047213 */ /* 0x000fe20000000000 */
[----:B------:R-:W-:Y:S01]  /*0380*/  IMAD.HI.U32 R8, R9, R13, R8 ;  /* 0x0000000d09087227 */ /* 0x000fe200078e0008 */
[----:B------:R-:W-:-:S03]  /*0390*/  IABS R13, R3 ;  /* 0x00000003000d7213 */ /* 0x000fc60000000000 */
[----:B------:R-:W-:Y:S01]  /*03a0*/  IMAD.MOV.U32 R9, RZ, RZ, R4 ;  /* 0x000000ffff097224 */ /* 0x000fe200078e0004 */
[----:B------:R-:W-:-:S03]  /*03b0*/  MOV R4, R13 ;  /* 0x0000000d00047202 */ /* 0x000fc60000000f00 */
[----:B------:R-:W-:Y:S01]  /*03c0*/  IMAD.HI.U32 R8, R8, R9, RZ ;  /* 0x0000000908087227 */ /* 0x000fe200078e00ff */
[----:B------:R-:W0:Y:S03]  /*03d0*/  I2F.RP R10, R4 ;  /* 0x00000004000a7306 */ /* 0x000e260000209400 */
[----:B------:R-:W-:-:S05]  /*03e0*/  IMAD R9, R8, R12, R9 ;  /* 0x0000000c08097224 */ /* 0x000fca00078e0209 */
[----:B------:R-:W-:Y:S01]  /*03f0*/  ISETP.GT.U32.AND P2, PT, R2, R9, PT ;  /* 0x000000090200720c */ /* 0x000fe20003f44070 */
[----:B0-----:R-:W0:-:S12]  /*0400*/  MUFU.RCP R10, R10 ;  /* 0x0000000a000a7308 */ /* 0x001e180000001000 */
[----:B------:R-:W-:Y:S02]  /*0410*/  @!P2 IMAD.IADD R9, R9, 0x1, -R2 ;  /* 0x000000010909a824 */ /* 0x000fe400078e0a02 */
[----:B------:R-:W-:Y:S01]  /*0420*/  @!P2 VIADD R8, R8, 0x1 ;  /* 0x000000010808a836 */ /* 0x000fe20000000000 */
[----:B------:R-:W-:Y:S02]  /*0430*/  ISETP.NE.AND P2, PT, R6, RZ, PT ;  /* 0x000000ff0600720c */ /* 0x000fe40003f45270 */
[----:B------:R-:W-:Y:S02]  /*0440*/  ISETP.GE.U32.AND P0, PT, R9, R2, PT ;  /* 0x000000020900720c */ /* 0x000fe40003f06070 */
[----:B------:R-:W-:Y:S02]  /*0450*/  LOP3.LUT R2, R11, R6, RZ, 0x3c, !PT ;  /* 0x000000060b027212 */ /* 0x000fe400078e3cff */
[----:B0-----:R-:W-:Y:S02]  /*0460*/  IADD3 R12, PT, PT, R10, 0xffffffe, RZ ;  /* 0x0ffffffe0a0c7810 */ /* 0x001fe40007ffe0ff */
[----:B------:R-:W-:-:S02]  /*0470*/  ISETP.GE.AND P1, PT, R2, RZ, PT ;  /* 0x000000ff0200720c */ /* 0x000fc40003f26270 */
[----:B------:R0:W2:Y:S05]  /*0480*/  F2I.FTZ.U32.TRUNC.NTZ R13, R12 ;  /* 0x0000000c000d7305 */ /* 0x0000aa000021f000 */
[----:B------:R-:W-:Y:S01]  /*0490*/  @P0 IADD3 R8, PT, PT, R8, 0x1, RZ ;  /* 0x0000000108080810 */ /* 0x000fe20007ffe0ff */
[----:B0-----:R-:W-:-:S05]  /*04a0*/  HFMA2 R12, -RZ, RZ, 0, 0 ;  /* 0x00000000ff0c7431 */ /* 0x001fca00000001ff */
[----:B------:R-:W-:Y:S01]  /*04b0*/  @!P1 IMAD.MOV R8, RZ, RZ, -R8 ;  /* 0x000000ffff089224 */ /* 0x000fe200078e0a08 */
[----:B------:R-:W-:Y:S02]  /*04c0*/  @!P2 LOP3.LUT R8, RZ, R6, RZ, 0x33, !PT ;  /* 0x00000006ff08a212 */ /* 0x000fe400078e33ff */
[----:B--2---:R-:W-:-:S03]  /*04d0*/  IADD3 R9, PT, PT, RZ, -R13, RZ ;  /* 0x8000000dff097210 */ /* 0x004fc60007ffe0ff */
[----:B------:R-:W-:Y:S02]  /*04e0*/  IMAD.MOV R2, RZ, RZ, -R8 ;  /* 0x000000ffff027224 */ /* 0x000fe400078e0a08 */
[----:B------:R-:W-:Y:S02]  /*04f0*/  IMAD R9, R9, R4, RZ ;  /* 0x0000000409097224 */ /* 0x000fe400078e02ff */
[----:B------:R-:W-:Y:S02]  /*0500*/  IMAD R14, R6, R2, R11 ;  /* 0x00000002060e7224 */ /* 0x000fe400078e020b */
[----:B------:R-:W-:-:S03]  /*0510*/  IMAD.HI.U32 R12, R13, R9, R12 ;  /* 0x000000090d0c7227 */ /* 0x000fc600078e000c */
[----:B------:R-:W-:-:S05]  /*0520*/  IABS R11, R14 ;  /* 0x0000000e000b7213 */ /* 0x000fca0000000000 */
[----:B------:R-:W-:-:S04]  /*0530*/  IMAD.HI.U32 R9, R12, R11, RZ ;  /* 0x0000000b0c097227 */ /* 0x000fc800078e00ff */
[----:B------:R-:W-:-:S04]  /*0540*/  IMAD.MOV R2, RZ, RZ, -R9 ;  /* 0x000000ffff027224 */ /* 0x000fc800078e0a09 */
[----:B------:R-:W-:Y:S01]  /*0550*/  IMAD R11, R4, R2, R11 ;  /* 0x00000002040b7224 */ /* 0x000fe200078e020b */
[----:B------:R-:W-:-:S04]  /*0560*/  LOP3.LUT R2, R14, R3, RZ, 0x3c, !PT ;  /* 0x000000030e027212 */ /* 0x000fc800078e3cff */
[----:B------:R-:W-:Y:S02]  /*0570*/  ISETP.GT.U32.AND P2, PT, R4, R11, PT ;  /* 0x0000000b0400720c */ /* 0x000fe40003f44070 */
[----:B------:R-:W-:-:S11]  /*0580*/  ISETP.GE.AND P1, PT, R2, RZ, PT ;  /* 0x000000ff0200720c */ /* 0x000fd60003f26270 */
[-C--:B------:R-:W-:Y:S01]  /*0590*/  @!P2 IADD3 R11, PT, PT, R11, -R4.reuse, RZ ;  /* 0x800000040b0ba210 */ /* 0x080fe20007ffe0ff */
[----:B------:R-:W-:Y:S01]  /*05a0*/  @!P2 VIADD R9, R9, 0x1 ;  /* 0x000000010909a836 */ /* 0x000fe20000000000 */
[----:B------:R-:W-:Y:S02]  /*05b0*/  ISETP.NE.AND P2, PT, R3, RZ, PT ;  /* 0x000000ff0300720c */ /* 0x000fe40003f45270 */
[----:B------:R-:W-:-:S13]  /*05c0*/  ISETP.GE.U32.AND P0, PT, R11, R4, PT ;  /* 0x000000040b00720c */ /* 0x000fda0003f06070 */
[----:B------:R-:W-:-:S05]  /*05d0*/  @P0 IADD3 R9, PT, PT, R9, 0x1, RZ ;  /* 0x0000000109090810 */ /* 0x000fca0007ffe0ff */
[----:B------:R-:W-:Y:S01]  /*05e0*/  @!P1 IMAD.MOV R9, RZ, RZ, -R9 ;  /* 0x000000ffff099224 */ /* 0x000fe200078e0a09 */
[----:B------:R-:W-:-:S04]  /*05f0*/  @!P2 LOP3.LUT R9, RZ, R3, RZ, 0x33, !PT ;  /* 0x00000003ff09a212 */ /* 0x000fc800078e33ff */
[----:B------:R-:W-:-:S05]  /*0600*/  IADD3 R10, PT, PT, -R9, RZ, RZ ;  /* 0x000000ff090a7210 */ /* 0x000fca0007ffe1ff */
[----:B------:R-:W-:Y:S01]  /*0610*/  IMAD R10, R3, R10, R14 ;  /* 0x0000000a030a7224 */ /* 0x000fe200078e020e */
[----:B-1----:R-:W-:Y:S06]  /*0620*/  BRA.U !UP0, `(.L_x_62) ;  /* 0x0000000908647547 */ /* 0x002fec000b800000 */
[----:B------:R-:W-:Y:S01]  /*0630*/  IMAD R0, R0, R5, RZ ;  /* 0x0000000500007224 */ /* 0x000fe200078e02ff */
[----:B------:R-:W-:Y:S01]  /*0640*/  UISETP.GE.U32.AND UP1, UPT, UR12, 0x10, UPT ;  /* 0x000000100c00788c */ /* 0x000fe2000bf26070 */
[----:B------:R-:W-:Y:S01]  /*0650*/  MOV R15, RZ ;  /* 0x000000ff000f7202 */ /* 0x000fe20000000f00 */
[----:B------:R-:W-:Y:S01]  /*0660*/  ULOP3.LUT UR8, UR12, 0xf, URZ, 0xc0, !UPT ;  /* 0x0000000f0c087892 */ /* 0x000fe2000f8ec0ff */
[----:B------:R-:W-:Y:S01]  /*0670*/  IMAD R0, R8, R3, R0 ;  /* 0x0000000308007224 */ /* 0x000fe200078e0200 */
[----:B------:R-:W-:Y:S02]  /*0680*/  UMOV UR4, URZ ;  /* 0x000000ff00047c82 */ /* 0x000fe40008000000 */
[----:B------:R-:W-:Y:S01]  /*0690*/  UISETP.NE.AND UP0, UPT, UR8, URZ, UPT ;  /* 0x000000ff0800728c */ /* 0x000fe2000bf05270 */
[----:B------:R-:W-:-:S04]  /*06a0*/  IMAD R0, R0, UR12, RZ ;  /* 0x0000000c00007c24 */ /* 0x000fc8000f8e02ff */
[--C-:B------:R-:W-:Y:S02]  /*06b0*/  IMAD R11, R9, UR12, R0.reuse ;  /* 0x0000000c090b7c24 */ /* 0x100fe4000f8e0200 */
[----:B------:R-:W-:Y:S01]  /*06c0*/  IMAD R0, R10, UR12, R0 ;  /* 0x0000000c0a007c24 */ /* 0x000fe2000f8e0200 */
[----:B------:R-:W-:Y:S06]  /*06d0*/  BRA.U !UP1, `(.L_x_63) ;  /* 0x0000000509087547 */ /* 0x000fec000b800000 */
[----:B------:R-:W0:Y:S01]  /*06e0*/  LDCU.64 UR6, c[0x0][0x388] ;  /* 0x00007100ff0677ac */ /* 0x000e220008000a00 */
[----:B------:R-:W-:Y:S01]  /*06f0*/  IMAD.MOV.U32 R15, RZ, RZ, RZ ;  /* 0x000000ffff0f7224 */ /* 0x000fe200078e00ff */
[----:B------:R-:W-:Y:S01]  /*0700*/  MOV R12, R0 ;  /* 0x00000000000c7202 */ /* 0x000fe20000000f00 */
[----:B------:R-:W-:Y:S01]  /*0710*/  ULOP3.LUT UR4, UR12, 0x7ffffff0, URZ, 0xc0, !UPT ;  /* 0x7ffffff00c047892 */ /* 0x000fe2000f8ec0ff */
[----:B------:R-:W-:-:S03]  /*0720*/  MOV R13, R11 ;  /* 0x0000000b000d7202 */ /* 0x000fc60000000f00 */
[----:B------:R-:W-:Y:S02]  /*0730*/  UIADD3 UR9, UPT, UPT, -UR4, URZ, URZ ;  /* 0x000000ff04097290 */ /* 0x000fe4000fffe1ff */
[----:B0-----:R-:W-:-:S04]  /*0740*/  UIADD3 UR5, UP1, UPT, UR6, 0x20, URZ ;  /* 0x0000002006057890 */ /* 0x001fc8000ff3e0ff */
[----:B------:R-:W-:-:S12]  /*0750*/  UIADD3.X UR6, UPT, UPT, URZ, UR7, URZ, UP1, !UPT ;  /* 0x00000007ff067290 */ /* 0x000fd80008ffe4ff */
.L_x_64:
[----:B------:R-:W0:Y:S01]  /*0760*/  LDC.64 R2, c[0x0][0x380] ;  /* 0x0000e000ff027b82 */ /* 0x000e220000000a00 */
[----:B------:R-:W-:Y:S01]  /*0770*/  MOV R5, UR6 ;  /* 0x0000000600057c02 */ /* 0x000fe20008000f00 */
[----:B------:R-:W-:-:S04]  /*0780*/  IMAD.U32 R4, RZ, RZ, UR5 ;  /* 0x00000005ff047e24 */ /* 0x000fc8000f8e00ff */
[----:B------:R-:W-:-:S05]  /*0790*/  IMAD.WIDE R4, R12, 0x4, R4 ;  /* 0x000000040c047825 */ /* 0x000fca00078e0204 */
[----:B------:R-:W2:Y:S04]  /*07a0*/  LDG.E R18, desc[UR10][R4.64+-0x20] ;  /* 0xffffe00a04127981 */ /* 0x000ea8000c1e1900 */
[----:B------:R-:W3:Y:S04]  /*07b0*/  LDG.E R26, desc[UR10][R4.64+-0x1c] ;  /* 0xffffe40a041a7981 */ /* 0x000ee8000c1e1900 */
[----:B------:R-:W4:Y:S04]  /*07c0*/  LDG.E R14, desc[UR10][R4.64+-0x18] ;  /* 0xffffe80a040e7981 */ /* 0x000f28000c1e1900 */
[----:B------:R-:W5:Y:S01]  /*07d0*/  LDG.E R21, desc[UR10][R4.64+-0x14] ;  /* 0xffffec0a04157981 */ /* 0x000f62000c1e1900 */
[----:B0-----:R-:W-:-:S03]  /*07e0*/  IMAD.WIDE R2, R13, 0x4, R2 ;  /* 0x000000040d027825 */ /* 0x001fc600078e0202 */
[----:B------:R-:W5:Y:S04]  /*07f0*/  LDG.E R23, desc[UR10][R4.64+-0x10] ;  /* 0xfffff00a04177981 */ /* 0x000f68000c1e1900 */
[----:B------:R-:W2:Y:S04]  /*0800*/  LDG.E R16, desc[UR10][R2.64] ;  /* 0x0000000a02107981 */ /* 0x000ea8000c1e1900 */
[----:B------:R-:W3:Y:S04]  /*0810*/  LDG.E R19, desc[UR10][R2.64+0x4] ;  /* 0x0000040a02137981 */ /* 0x000ee8000c1e1900 */
[----:B------:R-:W4:Y:S04]  /*0820*/  LDG.E R17, desc[UR10][R2.64+0x8] ;  /* 0x0000080a02117981 */ /* 0x000f28000c1e1900 */
[----:B------:R-:W5:Y:S04]  /*0830*/  LDG.E R20, desc[UR10][R2.64+0xc] ;  /* 0x00000c0a02147981 */ /* 0x000f68000c1e1900 */
[----:B------:R-:W5:Y:S04]  /*0840*/  LDG.E R22, desc[UR10][R2.64+0x10] ;  /* 0x0000100a02167981 */ /* 0x000f68000c1e1900 */
[----:B------:R-:W5:Y:S04]  /*0850*/  LDG.E R24, desc[UR10][R2.64+0x14] ;  /* 0x0000140a02187981 */ /* 0x000f68000c1e1900 */
[----:B------:R-:W5:Y:S01]  /*0860*/  LDG.E R25, desc[UR10][R4.64+-0xc] ;  /* 0xfffff40a04197981 */ /* 0x000f62000c1e1900 */
[----:B--2---:R-:W-:-:S03]  /*0870*/  FFMA R16, R16, R18, R15 ;  /* 0x0000001210107223 */ /* 0x004fc6000000000f */
[----:B------:R-:W2:Y:S01]  /*0880*/  LDG.E R18, desc[UR10][R2.64+0x18] ;  /* 0x0000180a02127981 */ /* 0x000ea2000c1e1900 */
[----:B---3--:R-:W-:-:S03]  /*0890*/  FFMA R16, R19, R26, R16 ;  /* 0x0000001a13107223 */ /* 0x008fc60000000010 */
[----:B------:R-:W2:Y:S01]  /*08a0*/  LDG.E R19, desc[UR10][R4.64+-0x8] ;  /* 0xfffff80a04137981 */ /* 0x000ea2000c1e1900 */
[----:B----4-:R-:W-:-:S03]  /*08b0*/  FFMA R27, R17, R14, R16 ;  /* 0x0000000e111b7223 */ /* 0x010fc60000000010 */
[----:B------:R-:W3:Y:S04]  /*08c0*/  LDG.E R14, desc[UR10][R2.64+0x1c] ;  /* 0x00001c0a020e7981 */ /* 0x000ee8000c1e1900 */
[----:B------:R-:W3:Y:S04]  /*08d0*/  LDG.E R15, desc[UR10][R4.64+-0x4] ;  /* 0xfffffc0a040f7981 */ /* 0x000ee8000c1e1900 */
[----:B------:R-:W4:Y:S04]  /*08e0*/  LDG.E R16, desc[UR10][R2.64+0x20] ;  /* 0x0000200a02107981 */ /* 0x000f28000c1e1900 */
[----:B------:R-:W4:Y:S01]  /*08f0*/  LDG.E R17, desc[UR10][R4.64] ;  /* 0x0000000a04117981 */ /* 0x000f22000c1e1900 */
[----:B-----5:R-:W-:-:S03]  /*0900*/  FFMA R21, R20, R21, R27 ;  /* 0x0000001514157223 */ /* 0x020fc6000000001b */
[----:B------:R-:W5:Y:S01]  /*0910*/  LDG.E R20, desc[UR10][R2.64+0x24] ;  /* 0x0000240a02147981 */ /* 0x000f62000c1e1900 */
[----:B------:R-:W-:-:S03]  /*0920*/  FFMA R23, R22, R23, R21 ;  /* 0x0000001716177223 */ /* 0x000fc60000000015 */
[----:B------:R-:W5:Y:S01]  /*0930*/  LDG.E R21, desc[UR10][R4.64+0x4] ;  /* 0x0000040a04157981 */ /* 0x000f62000c1e1900 */
[----:B------:R-:W-:-:S03]  /*0940*/  FFMA R25, R24, R25, R23 ;  /* 0x0000001918197223 */ /* 0x000fc60000000017 */
[----:B------:R-:W5:Y:S04]  /*0950*/  LDG.E R22, desc[UR10][R2.64+0x28] ;  /* 0x0000280a02167981 */ /* 0x000f68000c1e1900 */
[----:B------:R-:W5:Y:S04]  /*0960*/  LDG.E R23, desc[UR10][R4.64+0x8] ;  /* 0x0000080a04177981 */ /* 0x000f68000c1e1900 */
[----:B------:R-:W5:Y:S04]  /*0970*/  LDG.E R24, desc[UR10][R2.64+0x34] ;  /* 0x0000340a02187981 */ /* 0x000f68000c1e1900 */
[----:B------:R-:W5:Y:S04]  /*0980*/  LDG.E R26, desc[UR10][R4.64+0x1c] ;  /* 0x00001c0a041a7981 */ /* 0x000f68000c1e1900 */
[----:B------:R-:W5:Y:S01]  /*0990*/  LDG.E R27, desc[UR10][R2.64+0x3c] ;  /* 0x00003c0a021b7981 */ /* 0x000f62000c1e1900 */
[----:B--2---:R-:W-:-:S03]  /*09a0*/  FFMA R25, R18, R19, R25 ;  /* 0x0000001312197223 */ /* 0x004fc60000000019 */
[----:B------:R-:W2:Y:S04]  /*09b0*/  LDG.E R18, desc[UR10][R2.64+0x2c] ;  /* 0x00002c0a02127981 */ /* 0x000ea8000c1e1900 */
[----:B------:R-:W2:Y:S01]  /*09c0*/  LDG.E R19, desc[UR10][R4.64+0xc] ;  /* 0x00000c0a04137981 */ /* 0x000ea2000c1e1900 */
[----:B---3--:R-:W-:-:S03]  /*09d0*/  FFMA R25, R14, R15, R25 ;  /* 0x0000000f0e197223 */ /* 0x008fc60000000019 */
[----:B------:R-:W3:Y:S04]  /*09e0*/  LDG.E R14, desc[UR10][R2.64+0x30] ;  /* 0x0000300a020e7981 */ /* 0x000ee8000c1e1900 */
[----:B------:R-:W3:Y:S01]  /*09f0*/  LDG.E R15, desc[UR10][R4.64+0x10] ;  /* 0x0000100a040f7981 */ /* 0x000ee2000c1e1900 */
[----:B----4-:R-:W-:-:S03]  /*0a00*/  FFMA R29, R16, R17, R25 ;  /* 0x00000011101d7223 */ /* 0x010fc60000000019 */
[----:B------:R-:W4:Y:S04]  /*0a10*/  LDG.E R25, desc[UR10][R4.64+0x14] ;  /* 0x0000140a04197981 */ /* 0x000f28000c1e1900 */
[----:B------:R-:W4:Y:S04]  /*0a20*/  LDG.E R16, desc[UR10][R2.64+0x38] ;  /* 0x0000380a02107981 */ /* 0x000f28000c1e1900 */
[----:B------:R-:W4:Y:S01]  /*0a30*/  LDG.E R17, desc[UR10][R4.64+0x18] ;  /* 0x0000180a04117981 */ /* 0x000f22000c1e1900 */
[----:B-----5:R-:W-:-:S04]  /*0a40*/  FFMA R21, R20, R21, R29 ;  /* 0x0000001514157223 */ /* 0x020fc8000000001d */
[----:B------:R-:W-:Y:S01]  /*0a50*/  FFMA R21, R22, R23, R21 ;  /* 0x0000001716157223 */ /* 0x000fe20000000015 */
[----:B------:R-:W-:-:S04]  /*0a60*/  UIADD3 UR9, UPT, UPT, UR9, 0x10, URZ ;  /* 0x0000001009097890 */ /* 0x000fc8000fffe0ff */
[----:B------:R-:W-:Y:S01]  /*0a70*/  UISETP.NE.AND UP1, UPT, UR9, URZ, UPT ;  /* 0x000000ff0900728c */ /* 0x000fe2000bf25270 */
[----:B------:R-:W-:Y:S01]  /*0a80*/  IADD3 R13, PT, PT, R13, 0x10, RZ ;  /* 0x000000100d0d7810 */ /* 0x000fe20007ffe0ff */
[----:B------:R-:W-:Y:S02]  /*0a90*/  VIADD R12, R12, 0x10 ;  /* 0x000000100c0c7836 */ /* 0x000fe40000000000 */
[----:B--2---:R-:W-:-:S04]  /*0aa0*/  FFMA R19, R18, R19, R21 ;  /* 0x0000001312137223 */ /* 0x004fc80000000015 */
[----:B---3--:R-:W-:-:S04]  /*0ab0*/  FFMA R15, R14, R15, R19 ;  /* 0x0000000f0e0f7223 */ /* 0x008fc80000000013 */
[----:B----4-:R-:W-:-:S04]  /*0ac0*/  FFMA R15, R24, R25, R15 ;  /* 0x00000019180f7223 */ /* 0x010fc8000000000f */
[----:B------:R-:W-:-:S04]  /*0ad0*/  FFMA R16, R16, R17, R15 ;  /* 0x0000001110107223 */ /* 0x000fc8000000000f */
[----:B------:R-:W-:Y:S01]  /*0ae0*/  FFMA R15, R27, R26, R16 ;  /* 0x0000001a1b0f7223 */ /* 0x000fe20000000010 */
[----:B------:R-:W-:Y:S06]  /*0af0*/  BRA.U UP1, `(.L_x_64) ;  /* 0xfffffffd01187547 */ /* 0x000fec000b83ffff */
.L_x_63:
[----:B------:R-:W-:Y:S05]  /*0b00*/  BRA.U !UP0, `(.L_x_62) ;  /* 0x00000005082c7547 */ /* 0x000fea000b800000 */
[----:B------:R-:W-:Y:S02]  /*0b10*/  UISETP.GE.U32.AND UP0, UPT, UR8, 0x8, UPT ;  /* 0x000000080800788c */ /* 0x000fe4000bf06070 */
[----:B------:R-:W-:-:S04]  /*0b20*/  ULOP3.LUT UR6, UR12, 0x7, URZ, 0xc0, !UPT ;  /* 0x000000070c067892 */ /* 0x000fc8000f8ec0ff */
[----:B------:R-:W-:-:S03]  /*0b30*/  UISETP.NE.AND UP1, UPT, UR6, URZ, UPT ;  /* 0x000000ff0600728c */ /* 0x000fc6000bf25270 */
[----:B------:R-:W-:Y:S08]  /*0b40*/  BRA.U !UP0, `(.L_x_65) ;  /* 0x00000001087c7547 */ /* 0x000ff0000b800000 */
[----:B------:R-:W0:Y:S01]  /*0b50*/  LDC.64 R2, c[0x0][0x380] ;  /* 0x0000e000ff027b82 */ /* 0x000e220000000a00 */
[----:B------:R-:W-:Y:S02]  /*0b60*/  IADD3 R13, PT, PT, R11, UR4, RZ ;  /* 0x000000040b0d7c10 */ /* 0x000fe4000fffe0ff */
[----:B------:R-:W-:-:S05]  /*0b70*/  IADD3 R17, PT, PT, R0, UR4, RZ ;  /* 0x0000000400117c10 */ /* 0x000fca000fffe0ff */
[----:B------:R-:W1:Y:S01]  /*0b80*/  LDC.64 R4, c[0x0][0x388] ;  /* 0x0000e200ff047b82 */ /* 0x000e620000000a00 */
[----:B0-----:R-:W-:-:S05]  /*0b90*/  IMAD.WIDE R2, R13, 0x4, R2 ;  /* 0x000000040d027825 */ /* 0x001fca00078e0202 */
[----:B------:R-:W2:Y:S01]  /*0ba0*/  LDG.E R24, desc[UR10][R2.64] ;  /* 0x0000000a02187981 */ /* 0x000ea2000c1e1900 */
[----:B-1----:R-:W-:-:S03]  /*0bb0*/  IMAD.WIDE R4, R17, 0x4, R4 ;  /* 0x0000000411047825 */ /* 0x002fc600078e0204 */
[----:B------:R-:W3:Y:S04]  /*0bc0*/  LDG.E R27, desc[UR10][R2.64+0x4] ;  /* 0x0000040a021b7981 */ /* 0x000ee8000c1e1900 */
[----:B------:R-:W2:Y:S04]  /*0bd0*/  LDG.E R26, desc[UR10][R4.64] ;  /* 0x0000000a041a7981 */ /* 0x000ea8000c1e1900 */
        /* <DEDUP_REMOVED lines=13> */
[----:B------:R-:W-:Y:S01]  /*0cb0*/  UIADD3 UR4, UPT, UPT, UR4, 0x8, URZ ;  /* 0x0000000804047890 */ /* 0x000fe2000fffe0ff */
[----:B--2---:R-:W-:-:S04]  /*0cc0*/  FFMA R24, R24, R26, R15 ;  /* 0x0000001a18187223 */ /* 0x004fc8000000000f */
[----:B---3--:R-:W-:-:S04]  /*0cd0*/  FFMA R27, R27, R28, R24 ;  /* 0x0000001c1b1b7223 */ /* 0x008fc80000000018 */
[----:B----4-:R-:W-:-:S04]  /*0ce0*/  FFMA R21, R20, R21, R27 ;  /* 0x0000001514157223 */ /* 0x010fc8000000001b */
[----:B-----5:R-:W-:-:S04]  /*0cf0*/  FFMA R19, R18, R19, R21 ;  /* 0x0000001312137223 */ /* 0x020fc80000000015 */
[----:B------:R-:W-:-:S04]  /*0d00*/  FFMA R16, R16, R17, R19 ;  /* 0x0000001110107223 */ /* 0x000fc80000000013 */
[----:B------:R-:W-:-:S04]  /*0d10*/  FFMA R13, R13, R14, R16 ;  /* 0x0000000e0d0d7223 */ /* 0x000fc80000000010 */
[----:B------:R-:W-:-:S04]  /*0d20*/  FFMA R13, R12, R23, R13 ;  /* 0x000000170c0d7223 */ /* 0x000fc8000000000d */
[----:B------:R-:W-:-:S07]  /*0d30*/  FFMA R15, R22, R25, R13 ;  /* 0x00000019160f7223 */ /* 0x000fce000000000d */
.L_x_65:
[----:B------:R-:W-:Y:S05]  /*0d40*/  BRA.U !UP1, `(.L_x_62) ;  /* 0x00000001099c7547 */ /* 0x000fea000b800000 */
[----:B------:R-:W-:Y:S02]  /*0d50*/  UISETP.GE.U32.AND UP0, UPT, UR6, 0x4, UPT ;  /* 0x000000040600788c */ /* 0x000fe4000bf06070 */
[----:B------:R-:W-:-:S04]  /*0d60*/  ULOP3.LUT UR5, UR12, 0x3, URZ, 0xc0, !UPT ;  /* 0x000000030c057892 */ /* 0x000fc8000f8ec0ff */
[----:B------:R-:W-:-:S03]  /*0d70*/  UISETP.NE.AND UP1, UPT, UR5, URZ, UPT ;  /* 0x000000ff0500728c */ /* 0x000fc6000bf25270 */
[----:B------:R-:W-:Y:S08]  /*0d80*/  BRA.U !UP0, `(.L_x_66) ;  /* 0x00000001084c7547 */ /* 0x000ff0000b800000 */
[----:B------:R-:W0:Y:S01]  /*0d90*/  LDC.64 R2, c[0x0][0x380] ;  /* 0x0000e000ff027b82 */ /* 0x000e220000000a00 */
[----:B------:R-:W-:Y:S01]  /*0da0*/  IADD3 R17, PT, PT, R0, UR4, RZ ;  /* 0x0000000400117c10 */ /* 0x000fe2000fffe0ff */
[----:B------:R-:W-:-:S06]  /*0db0*/  VIADD R13, R11, UR4 ;  /* 0x000000040b0d7c36 */ /* 0x000fcc0008000000 */
[----:B------:R-:W1:Y:S01]  /*0dc0*/  LDC.64 R4, c[0x0][0x388] ;  /* 0x0000e200ff047b82 */ /* 0x000e620000000a00 */
[----:B0-----:R-:W-:-:S05]  /*0dd0*/  IMAD.WIDE R2, R13, 0x4, R2 ;  /* 0x000000040d027825 */ /* 0x001fca00078e0202 */
[----:B------:R-:W2:Y:S01]  /*0de0*/  LDG.E R12, desc[UR10][R2.64] ;  /* 0x0000000a020c7981 */ /* 0x000ea2000c1e1900 */
[----:B-1----:R-:W-:-:S03]  /*0df0*/  IMAD.WIDE R4, R17, 0x4, R4 ;  /* 0x0000000411047825 */ /* 0x002fc600078e0204 */
[----:B------:R-:W3:Y:S04]  /*0e00*/  LDG.E R19, desc[UR10][R2.64+0x8] ;  /* 0x0000080a02137981 */ /* 0x000ee8000c1e1900 */
[----:B------:R-:W2:Y:S04]  /*0e10*/  LDG.E R13, desc[UR10][R4.64] ;  /* 0x0000000a040d7981 */ /* 0x000ea8000c1e1900 */
[----:B------:R-:W4:Y:S04]  /*0e20*/  LDG.E R17, desc[UR10][R2.64+0x4] ;  /* 0x0000040a02117981 */ /* 0x000f28000c1e1900 */
[----:B------:R-:W4:Y:S04]  /*0e30*/  LDG.E R14, desc[UR10][R4.64+0x4] ;  /* 0x0000040a040e7981 */ /* 0x000f28000c1e1900 */
[----:B------:R-:W3:Y:S04]  /*0e40*/  LDG.E R16, desc[UR10][R4.64+0x8] ;  /* 0x0000080a04107981 */ /* 0x000ee8000c1e1900 */
[----:B------:R-:W5:Y:S04]  /*0e50*/  LDG.E R21, desc[UR10][R2.64+0xc] ;  /* 0x00000c0a02157981 */ /* 0x000f68000c1e1900 */
[----:B------:R-:W5:Y:S01]  /*0e60*/  LDG.E R18, desc[UR10][R4.64+0xc] ;  /* 0x00000c0a04127981 */ /* 0x000f62000c1e1900 */
[----:B------:R-:W-:Y:S01]  /*0e70*/  UIADD3 UR4, UPT, UPT, UR4, 0x4, URZ ;  /* 0x0000000404047890 */ /* 0x000fe2000fffe0ff */
[----:B--2---:R-:W-:-:S04]  /*0e80*/  FFMA R12, R12, R13, R15 ;  /* 0x0000000d0c0c7223 */ /* 0x004fc8000000000f */
[----:B----4-:R-:W-:-:S04]  /*0e90*/  FFMA R12, R17, R14, R12 ;  /* 0x0000000e110c7223 */ /* 0x010fc8000000000c */
[----:B---3--:R-:W-:-:S04]  /*0ea0*/  FFMA R12, R19, R16, R12 ;  /* 0x00000010130c7223 */ /* 0x008fc8000000000c */
[----:B-----5:R-:W-:-:S07]  /*0eb0*/  FFMA R15, R21, R18, R12 ;  /* 0x00000012150f7223 */ /* 0x020fce000000000c */
.L_x_66:
[----:B------:R-:W-:Y:S05]  /*0ec0*/  BRA.U !UP1, `(.L_x_62) ;  /* 0x00000001093c7547 */ /* 0x000fea000b800000 */
[----:B------:R-:W0:Y:S01]  /*0ed0*/  LDC.64 R2, c[0x0][0x380] ;  /* 0x0000e000ff027b82 */ /* 0x000e220000000a00 */
[----:B------:R-:W-:Y:S01]  /*0ee0*/  IADD3 R19, PT, PT, R0, UR4, RZ ;  /* 0x0000000400137c10 */ /* 0x000fe2000fffe0ff */
[----:B------:R-:W-:Y:S01]  /*0ef0*/  VIADD R11, R11, UR4 ;  /* 0x000000040b0b7c36 */ /* 0x000fe20008000000 */
[----:B------:R-:W-:-:S05]  /*0f00*/  UIADD3 UR5, UPT, UPT, -UR5, URZ, URZ ;  /* 0x000000ff05057290 */ /* 0x000fca000fffe1ff */
[----:B------:R-:W1:Y:S07]  /*0f10*/  LDC.64 R4, c[0x0][0x388] ;  /* 0x0000e200ff047b82 */ /* 0x000e6e0000000a00 */
.L_x_67:
[----:B-1----:R-:W-:-:S04]  /*0f20*/  IMAD.WIDE R12, R19, 0x4, R4 ;  /* 0x00000004130c7825 */ /* 0x002fc800078e0204 */
[----:B0-----:R-:W-:Y:S02]  /*0f30*/  IMAD.WIDE R16, R11, 0x4, R2 ;  /* 0x000000040b107825 */ /* 0x001fe400078e0202 */
[----:B------:R-:W2:Y:S04]  /*0f40*/  LDG.E R12, desc[UR10][R12.64] ;  /* 0x0000000a0c0c7981 */ /* 0x000ea8000c1e1900 */
[----:B------:R-:W2:Y:S01]  /*0f50*/  LDG.E R16, desc[UR10][R16.64] ;  /* 0x0000000a10107981 */ /* 0x000ea2000c1e1900 */
[----:B------:R-:W-:Y:S01]  /*0f60*/  UIADD3 UR5, UPT, UPT, UR5, 0x1, URZ ;  /* 0x0000000105057890 */ /* 0x000fe2000fffe0ff */
[----:B------:R-:W-:Y:S02]  /*0f70*/  IADD3 R19, PT, PT, R19, 0x1, RZ ;  /* 0x0000000113137810 */ /* 0x000fe40007ffe0ff */
[----:B------:R-:W-:Y:S01]  /*0f80*/  IADD3 R11, PT, PT, R11, 0x1, RZ ;  /* 0x000000010b0b7810 */ /* 0x000fe20007ffe0ff */
[----:B------:R-:W-:Y:S01]  /*0f90*/  UISETP.NE.AND UP0, UPT, UR5, URZ, UPT ;  /* 0x000000ff0500728c */ /* 0x000fe2000bf05270 */
[----:B--2---:R-:W-:-:S08]  /*0fa0*/  FFMA R15, R16, R12, R15 ;  /* 0x0000000c100f7223 */ /* 0x004fd0000000000f */
[----:B------:R-:W-:Y:S05]  /*0fb0*/  BRA.U UP0, `(.L_x_67) ;  /* 0xfffffffd00d87547 */ /* 0x000fea000b83ffff */
.L_x_62:
[----:B------:R-:W-:-:S04]  /*0fc0*/  I2FP.F32.S32 R0, UR12 ;  /* 0x0000000c00007c45 */ /* 0x000fc80008201400 */
[----:B------:R0:W1:Y:S01]  /*0fd0*/  MUFU.RSQ R3, R0 ;  /* 0x0000000000037308 */ /* 0x0000620000001400 */
[----:B------:R-:W-:-:S05]  /*0fe0*/  VIADD R2, R0, 0xf3000000 ;  /* 0xf300000000027836 */ /* 0x000fca0000000000 */
[----:B------:R-:W-:-:S13]  /*0ff0*/  ISETP.GT.U32.AND P0, PT, R2, 0x727fffff, PT ;  /* 0x727fffff0200780c */ /* 0x000fda0003f04070 */
[----:B01----:R-:W-:Y:S05]  /*1000*/  @!P0 BRA `(.L_x_68) ;  /* 0x0000000000108947 */ /* 0x003fea0003800000 */
[----:B------:R-:W-:-:S07]  /*1010*/  MOV R4, 0x1030 ;  /* 0x0000103000047802 */ /* 0x000fce0000000f00 */
[----:B------:R-:W-:Y:S05]  /*1020*/  CALL.REL.NOINC `($__internal_1_$__cuda_sm20_sqrt_rn_f32_slowpath) ;  /* 0x0000000000707944 */ /* 0x000fea0003c00000 */
[----:B------:R-:W-:Y:S01]  /*1030*/  MOV R3, R0 ;  /* 0x0000000000037202 */ /* 0x000fe20000000f00 */
[----:B------:R-:W-:Y:S06]  /*1040*/  BRA `(.L_x_69) ;  /* 0x0000000000107947 */ /* 0x000fec0003800000 */
.L_x_68:
[----:B------:R-:W-:Y:S01]  /*1050*/  FMUL.FTZ R5, R0, R3 ;  /* 0x0000000300057220 */ /* 0x000fe20000410000 */
[----:B------:R-:W-:-:S03]  /*1060*/  FMUL.FTZ R3, R3, 0.5 ;  /* 0x3f00000003037820 */ /* 0x000fc60000410000 */
[----:B------:R-:W-:-:S04]  /*1070*/  FFMA R0, -R5, R5, R0 ;  /* 0x0000000505007223 */ /* 0x000fc80000000100 */
[----:B------:R-:W-:-:S07]  /*1080*/  FFMA R3, R0, R3, R5 ;  /* 0x0000000300037223 */ /* 0x000fce0000000005 */
.L_x_69:
[----:B------:R-:W0:Y:S01]  /*1090*/  MUFU.RCP R0, R3 ;  /* 0x0000000300007308 */ /* 0x000e220000001000 */
[----:B------:R-:W-:Y:S07]  /*10a0*/  BSSY.RECONVERGENT B0, `(.L_x_70) ;  /* 0x000000c000007945 */ /* 0x000fee0003800200 */
[----:B------:R-:W1:Y:S01]  /*10b0*/  FCHK P0, R15, R3 ;  /* 0x000000030f007302 */ /* 0x000e620000000000 */
[----:B0-----:R-:W-:-:S04]  /*10c0*/  FFMA R5, R0, -R3, 1 ;  /* 0x3f80000000057423 */ /* 0x001fc80000000803 */
[----:B------:R-:W-:-:S04]  /*10d0*/  FFMA R0, R0, R5, R0 ;  /* 0x0000000500007223 */ /* 0x000fc80000000000 */
[----:B------:R-:W-:-:S04]  /*10e0*/  FFMA R2, R0, R15, RZ ;  /* 0x0000000f00027223 */ /* 0x000fc800000000ff */
[----:B------:R-:W-:-:S04]  /*10f0*/  FFMA R5, R2, -R3, R15 ;  /* 0x8000000302057223 */ /* 0x000fc8000000000f */
[----:B------:R-:W-:Y:S01]  /*1100*/  FFMA R5, R0, R5, R2 ;  /* 0x0000000500057223 */ /* 0x000fe20000000002 */
[----:B-1----:R-:W-:Y:S06]  /*1110*/  @!P0 BRA `(.L_x_71) ;  /* 0x0000000000108947 */ /* 0x002fec0003800000 */
[----:B------:R-:W-:Y:S02]  /*1120*/  MOV R0, R15 ;  /* 0x0000000f00007202 */ /* 0x000fe40000000f00 */
[----:B------:R-:W-:-:S07]  /*1130*/  MOV R2, 0x1150 ;  /* 0x0000115000027802 */ /* 0x000fce0000000f00 */
[----:B------:R-:W-:Y:S05]  /*1140*/  CALL.REL.NOINC `($__internal_2_$__cuda_sm3x_div_rn_noftz_f32_slowpath) ;  /* 0x0000000000887944 */ /* 0x000fea0003c00000 */
[----:B------:R-:W-:-:S07]  /*1150*/  IMAD.MOV.U32 R5, RZ, RZ, R0 ;  /* 0x000000ffff057224 */ /* 0x000fce00078e0000 */
.L_x_71:
[----:B------:R-:W-:Y:S05]  /*1160*/  BSYNC.RECONVERGENT B0 ;  /* 0x0000000000007941 */ /* 0x000fea0003800200 */
.L_x_70:
[----:B------:R-:W0:Y:S01]  /*1170*/  LDCU UR4, c[0x0][0x3a0] ;  /* 0x00007400ff0477ac */ /* 0x000e220008000800 */
[----:B------:R-:W1:Y:S01]  /*1180*/  LDC.64 R2, c[0x0][0x390] ;  /* 0x0000e400ff027b82 */ /* 0x000e620000000a00 */
[----:B------:R-:W-:-:S04]  /*1190*/  IMAD R6, R6, R8, R7 ;  /* 0x0000000806067224 */ /* 0x000fc800078e0207 */
[----:B0-----:R-:W-:-:S05]  /*11a0*/  IMAD R9, R9, UR4, R6 ;  /* 0x0000000409097c24 */ /* 0x001fca000f8e0206 */
[----:B------:R-:W-:-:S05]  /*11b0*/  IADD3 R9, PT, PT, R10, R9, RZ ;  /* 0x000000090a097210 */ /* 0x000fca0007ffe0ff */
[----:B-1----:R-:W-:-:S05]  /*11c0*/  IMAD.WIDE R2, R9, 0x4, R2 ;  /* 0x0000000409027825 */ /* 0x002fca00078e0202 */
[----:B------:R-:W-:Y:S01]  /*11d0*/  STG.E desc[UR10][R2.64], R5 ;  /* 0x0000000502007986 */ /* 0x000fe2000c10190a */
[----:B------:R-:W-:Y:S05]  /*11e0*/  EXIT ;  /* 0x000000000000794d */ /* 0x000fea0003800000 */
        .weak           $__internal_1_$__cuda_sm20_sqrt_rn_f32_slowpath
        .type           $__internal_1_$__cuda_sm20_sqrt_rn_f32_slowpath,@function
        .size           $__internal_1_$__cuda_sm20_sqrt_rn_f32_slowpath,($__internal_2_$__cuda_sm3x_div_rn_noftz_f32_slowpath - $__internal_1_$__cuda_sm20_sqrt_rn_f32_slowpath)
$__internal_1_$__cuda_sm20_sqrt_rn_f32_slowpath:
[----:B------:R-:W-:-:S13]  /*11f0*/  LOP3.LUT P0, RZ, R0, 0x7fffffff, RZ, 0xc0, !PT ;  /* 0x7fffffff00ff7812 */ /* 0x000fda000780c0ff */
[----:B------:R-:W-:Y:S01]  /*1200*/  @!P0 MOV R2, R0 ;  /* 0x0000000000028202 */ /* 0x000fe20000000f00 */
[----:B------:R-:W-:Y:S06]  /*1210*/  @!P0 BRA `(.L_x_72) ;  /* 0x0000000000448947 */ /* 0x000fec0003800000 */
[----:B------:R-:W-:-:S13]  /*1220*/  FSETP.GEU.FTZ.AND P0, PT, R0, RZ, PT ;  /* 0x000000ff0000720b */ /* 0x000fda0003f1e000 */
[----:B------:R-:W-:Y:S01]  /*1230*/  @!P0 IMAD.MOV.U32 R2, RZ, RZ, 0x7fffffff ;  /* 0x7fffffffff028424 */ /* 0x000fe200078e00ff */
[----:B------:R-:W-:Y:S06]  /*1240*/  @!P0 BRA `(.L_x_72) ;  /* 0x0000000000388947 */ /* 0x000fec0003800000 */
[----:B------:R-:W-:-:S13]  /*1250*/  FSETP.GTU.FTZ.AND P0, PT, |R0|, +INF , PT ;  /* 0x7f8000000000780b */ /* 0x000fda0003f1c200 */
[----:B------:R-:W-:Y:S01]  /*1260*/  @P0 FADD.FTZ R2, R0, 1 ;  /* 0x3f80000000020421 */ /* 0x000fe20000010000 */
[----:B------:R-:W-:Y:S06]  /*1270*/  @P0 BRA `(.L_x_72) ;  /* 0x00000000002c0947 */ /* 0x000fec0003800000 */
[----:B------:R-:W-:-:S13]  /*1280*/  FSETP.NEU.FTZ.AND P0, PT, |R0|, +INF , PT ;  /* 0x7f8000000000780b */ /* 0x000fda0003f1d200 */
[----:B------:R-:W-:Y:S01]  /*1290*/  @!P0 MOV R2, R0 ;  /* 0x0000000000028202 */ /* 0x000fe20000000f00 */
[----:B------:R-:W-:Y:S06]  /*12a0*/  @!P0 BRA `(.L_x_72) ;  /* 0x0000000000208947 */ /* 0x000fec0003800000 */
[----:B------:R-:W-:-:S04]  /*12b0*/  FFMA R0, R0, 1.84467440737095516160e+19, RZ ;  /* 0x5f80000000007823 */ /* 0x000fc800000000ff */
[----:B------:R-:W0:Y:S02]  /*12c0*/  MUFU.RSQ R3, R0 ;  /* 0x0000000000037308 */ /* 0x000e240000001400 */
[----:B0-----:R-:W-:Y:S01]  /*12d0*/  FMUL.FTZ R5, R0, R3 ;  /* 0x0000000300057220 */ /* 0x001fe20000410000 */
[----:B------:R-:W-:-:S03]  /*12e0*/  FMUL.FTZ R3, R3, 0.5 ;  /* 0x3f00000003037820 */ /* 0x000fc60000410000 */
[----:B------:R-:W-:-:S04]  /*12f0*/  FADD.FTZ R2, -R5, -RZ ;  /* 0x800000ff05027221 */ /* 0x000fc80000010100 */
[----:B------:R-:W-:-:S04]  /*1300*/  FFMA R2, R5, R2, R0 ;  /* 0x0000000205027223 */ /* 0x000fc80000000000 */
[----:B------:R-:W-:-:S04]  /*1310*/  FFMA R2, R2, R3, R5 ;  /* 0x0000000302027223 */ /* 0x000fc80000000005 */
[----:B------:R-:W-:-:S07]  /*1320*/  FMUL.FTZ R2, R2, 2.3283064365386962891e-10 ;  /* 0x2f80000002027820 */ /* 0x000fce0000410000 */
.L_x_72:
[----:B------:R-:W-:Y:S01]  /*1330*/  HFMA2 R3, -RZ, RZ, 0, 0 ;  /* 0x00000000ff037431 */ /* 0x000fe200000001ff */
[----:B------:R-:W-:Y:S01]  /*1340*/  MOV R0, R2 ;  /* 0x0000000200007202 */ /* 0x000fe20000000f00 */
[----:B------:R-:W-:-:S04]  /*1350*/  IMAD.MOV.U32 R2, RZ, RZ, R4 ;  /* 0x000000ffff027224 */ /* 0x000fc800078e0004 */
[----:B------:R-:W-:Y:S05]  /*1360*/  RET.REL.NODEC R2 `(_ZN7cobraml7kernels9qk_kernelEPfS1_S1_iiii) ;  /* 0xffffffec02247950 */ /* 0x000fea0003c3ffff */
        .weak           $__internal_2_$__cuda_sm3x_div_rn_noftz_f32_slowpath
        .type           $__internal_2_$__cuda_sm3x_div_rn_noftz_f32_slowpath,@function
        .size           $__internal_2_$__cuda_sm3x_div_rn_noftz_f32_slowpath,(.L_x_87 - $__internal_2_$__cuda_sm3x_div_rn_noftz_f32_slowpath)
$__internal_2_$__cuda_sm3x_div_rn_noftz_f32_slowpath:
[----:B------:R-:W-:Y:S01]  /*1370*/  SHF.R.U32.HI R5, RZ, 0x17, R3 ;  /* 0x00000017ff057819 */ /* 0x000fe20000011603 */
[----:B------:R-:W-:Y:S01]  /*1380*/  BSSY.RECONVERGENT B1, `(.L_x_73) ;  /* 0x0000062000017945 */ /* 0x000fe20003800200 */
[----:B------:R-:W-:Y:S02]  /*1390*/  SHF.R.U32.HI R4, RZ, 0x17, R0 ;  /* 0x00000017ff047819 */ /* 0x000fe40000011600 */
[----:B------:R-:W-:Y:S02]  /*13a0*/  LOP3.LUT R16, R5, 0xff, RZ, 0xc0, !PT ;  /* 0x000000ff05107812 */ /* 0x000fe400078ec0ff */
[----:B------:R-:W-:Y:S02]  /*13b0*/  LOP3.LUT R13, R4, 0xff, RZ, 0xc0, !PT ;  /* 0x000000ff040d7812 */ /* 0x000fe400078ec0ff */
[----:B------:R-:W-:-:S03]  /*13c0*/  IADD3 R11, PT, PT, R16, -0x1, RZ ;  /* 0xffffffff100b7810 */ /* 0x000fc60007ffe0ff */
[----:B------:R-:W-:Y:S01]  /*13d0*/  VIADD R5, R13, 0xffffffff ;  /* 0xffffffff0d057836 */ /* 0x000fe20000000000 */
[----:B------:R-:W-:-:S04]  /*13e0*/  ISETP.GT.U32.AND P0, PT, R11, 0xfd, PT ;  /* 0x000000fd0b00780c */ /* 0x000fc80003f04070 */
        /* <DEDUP_REMOVED lines=22> */
[----:B------:R-:W-:Y:S02]  /*1550*/  @!P0 IMAD.MOV.U32 R4, RZ, RZ, -0x40 ;  /* 0xffffffc0ff048424 */ /* 0x000fe400078e00ff */
[----:B------:R-:W-:Y:S01]  /*1560*/  @!P0 FFMA R0, R0, 1.84467440737095516160e+19, RZ ;  /* 0x5f80000000008823 */ /* 0x000fe200000000ff */
[----:B------:R-:W-:Y:S02]  /*1570*/  @!P1 FFMA R3, R3, 1.84467440737095516160e+19, RZ ;  /* 0x5f80000003039823 */ /* 0x000fe400000000ff */
[----:B------:R-:W-:-:S07]  /*1580*/  @!P1 IADD3 R4, PT, PT, R4, 0x40, RZ ;  /* 0x0000004004049810 */ /* 0x000fce0007ffe0ff */
.L_x_74:
[----:B------:R-:W-:Y:S01]  /*1590*/  LEA R12, R16, 0xc0800000, 0x17 ;  /* 0xc0800000100c7811 */ /* 0x000fe200078eb8ff */
[----:B------:R-:W-:Y:S03]  /*15a0*/  BSSY.RECONVERGENT B2, `(.L_x_79) ;  /* 0x0000036000027945 */ /* 0x000fe60003800200 */
[----:B------:R-:W-:Y:S01]  /*15b0*/  IADD3 R12, PT, PT, -R12, R3, RZ ;  /* 0x000000030c0c7210 */ /* 0x000fe20007ffe1ff */
[----:B------:R-:W-:-:S03]  /*15c0*/  VIADD R3, R13, 0xffffff81 ;  /* 0xffffff810d037836 */ /* 0x000fc60000000000 */
[----:B------:R-:W0:Y:S01]  /*15d0*/  MUFU.RCP R5, R12 ;  /* 0x0000000c00057308 */ /* 0x000e220000001000 */
[----:B------:R-:W-:Y:S01]  /*15e0*/  FADD.FTZ R11, -R12, -RZ ;  /* 0x800000ff0c0b7221 */ /* 0x000fe20000010100 */
[----:B------:R-:W-:-:S03]  /*15f0*/  IMAD R0, R3, -0x800000, R0 ;  /* 0xff80000003007824 */ /* 0x000fc600078e0200 */
[----:B0-----:R-:W-:-:S04]  /*1600*/  FFMA R14, R5, R11, 1 ;  /* 0x3f800000050e7423 */ /* 0x001fc8000000000b */
[----:B------:R-:W-:-:S04]  /*1610*/  FFMA R18, R5, R14, R5 ;  /* 0x0000000e05127223 */ /* 0x000fc80000000005 */
[----:B------:R-:W-:-:S04]  /*1620*/  FFMA R5, R0, R18, RZ ;  /* 0x0000001200057223 */ /* 0x000fc800000000ff */
[----:B------:R-:W-:-:S04]  /*1630*/  FFMA R14, R11, R5, R0 ;  /* 0x000000050b0e7223 */ /* 0x000fc80000000000 */
[----:B------:R-:W-:Y:S01]  /*1640*/  FFMA R13, R18, R14, R5 ;  /* 0x0000000e120d7223 */ /* 0x000fe20000000005 */
[----:B------:R-:W-:-:S03]  /*1650*/  IADD3 R5, PT, PT, R3, 0x7f, -R16 ;  /* 0x0000007f03057810 */ /* 0x000fc60007ffe810 */
[----:B------:R-:W-:Y:S01]  /*1660*/  FFMA R14, R11, R13, R0 ;  /* 0x0000000d0b0e7223 */ /* 0x000fe20000000000 */
[----:B------:R-:W-:-:S03]  /*1670*/  IADD3 R5, PT, PT, R5, R4, RZ ;  /* 0x0000000405057210 */ /* 0x000fc60007ffe0ff */
[----:B------:R-:W-:-:S05]  /*1680*/  FFMA R0, R18, R14, R13 ;  /* 0x0000000e12007223 */ /* 0x000fca000000000d */
[----:B------:R-:W-:-:S04]  /*1690*/  SHF.R.U32.HI R3, RZ, 0x17, R0 ;  /* 0x00000017ff037819 */ /* 0x000fc80000011600 */
[----:B------:R-:W-:-:S04]  /*16a0*/  LOP3.LUT R3, R3, 0xff, RZ, 0xc0, !PT ;  /* 0x000000ff03037812 */ /* 0x000fc800078ec0ff */
[----:B------:R-:W-:-:S05]  /*16b0*/  IADD3 R11, PT, PT, R3, R5, RZ ;  /* 0x00000005030b7210 */ /* 0x000fca0007ffe0ff */
[----:B------:R-:W-:-:S05]  /*16c0*/  VIADD R3, R11, 0xffffffff ;  /* 0xffffffff0b037836 */ /* 0x000fca0000000000 */
        /* <DEDUP_REMOVED lines=10> */
[C---:B------:R-:W-:Y:S01]  /*1770*/  IADD3 R12, PT, PT, R11.reuse, 0x20, RZ ;  /* 0x000000200b0c7810 */ /* 0x040fe20007ffe0ff */
[CCC-:B------:R-:W-:Y:S01]  /*1780*/  FFMA.RM R4, R18.reuse, R14.reuse, R13.reuse ;  /* 0x0000000e12047223 */ /* 0x1c0fe2000000400d */
[----:B------:R-:W-:Y:S02]  /*1790*/  ISETP.NE.AND P2, PT, R11, RZ, PT ;  /* 0x000000ff0b00720c */ /* 0x000fe40003f45270 */
[----:B------:R-:W-:Y:S01]  /*17a0*/  LOP3.LUT R5, R3, 0x7fffff, RZ, 0xc0, !PT ;  /* 0x007fffff03057812 */ /* 0x000fe200078ec0ff */
[----:B------:R-:W-:Y:S01]  /*17b0*/  FFMA.RP R3, R18, R14, R13 ;  /* 0x0000000e12037223 */ /* 0x000fe2000000800d */
[----:B------:R-:W-:Y:S02]  /*17c0*/  ISETP.NE.AND P1, PT, R11, RZ, PT ;  /* 0x000000ff0b00720c */ /* 0x000fe40003f25270 */
[----:B------:R-:W-:Y:S02]  /*17d0*/  LOP3.LUT R5, R5, 0x800000, RZ, 0xfc, !PT ;  /* 0x0080000005057812 */ /* 0x000fe400078efcff */
[----:B------:R-:W-:-:S02]  /*17e0*/  IADD3 R11, PT, PT, -R11, RZ, RZ ;  /* 0x000000ff0b0b7210 */ /* 0x000fc40007ffe1ff */
[----:B------:R-:W-:Y:S02]  /*17f0*/  SHF.L.U32 R12, R5, R12, RZ ;  /* 0x0000000c050c7219 */ /* 0x000fe400000006ff */
[----:B------:R-:W-:Y:S02]  /*1800*/  FSETP.NEU.FTZ.AND P0, PT, R3, R4, PT ;  /* 0x000000040300720b */ /* 0x000fe40003f1d000 */
[----:B------:R-:W-:Y:S02]  /*1810*/  SEL R4, R11, RZ, P2 ;  /* 0x000000ff0b047207 */ /* 0x000fe40001000000 */
[----:B------:R-:W-:Y:S02]  /*1820*/  ISETP.NE.AND P1, PT, R12, RZ, P1 ;  /* 0x000000ff0c00720c */ /* 0x000fe40000f25270 */
[----:B------:R-:W-:Y:S02]  /*1830*/  SHF.R.U32.HI R4, RZ, R4, R5 ;  /* 0x00000004ff047219 */ /* 0x000fe40000011605 */
[----:B------:R-:W-:-:S02]  /*1840*/  PLOP3.LUT P0, PT, P0, P1, PT, 0xf8, 0x8f ;  /* 0x00000000008f781c */ /* 0x000fc40000703f70 */
[----:B------:R-:W-:Y:S02]  /*1850*/  SHF.R.U32.HI R12, RZ, 0x1, R4 ;  /* 0x00000001ff0c7819 */ /* 0x000fe40000011604 */
[----:B------:R-:W-:-:S04]  /*1860*/  SEL R3, RZ, 0x1, !P0 ;  /* 0x00000001ff037807 */ /* 0x000fc80004000000 */
[----:B------:R-:W-:-:S04]  /*1870*/  LOP3.LUT R3, R3, 0x1, R12, 0xf8, !PT ;  /* 0x0000000103037812 */ /* 0x000fc800078ef80c */
[----:B------:R-:W-:-:S05]  /*1880*/  LOP3.LUT R3, R3, R4, RZ, 0xc0, !PT ;  /* 0x0000000403037212 */ /* 0x000fca00078ec0ff */
[----:B------:R-:W-:-:S05]  /*1890*/  IMAD.IADD R3, R12, 0x1, R3 ;  /* 0x000000010c037824 */ /* 0x000fca00078e0203 */
[----:B------:R-:W-:Y:S01]  /*18a0*/  LOP3.LUT R0, R3, R0, RZ, 0xfc, !PT ;  /* 0x0000000003007212 */ /* 0x000fe200078efcff */
[----:B------:R-:W-:Y:S06]  /*18b0*/  BRA `(.L_x_82) ;  /* 0x0000000000107947 */ /* 0x000fec0003800000 */
.L_x_81:
[----:B------:R-:W-:-:S04]  /*18c0*/  LOP3.LUT R0, R0, 0x80000000, RZ, 0xc0, !PT ;  /* 0x8000000000007812 */ /* 0x000fc800078ec0ff */
[----:B------:R-:W-:Y:S01]  /*18d0*/  LOP3.LUT R0, R0, 0x7f800000, RZ, 0xfc, !PT ;  /* 0x7f80000000007812 */ /* 0x000fe200078efcff */
[----:B------:R-:W-:Y:S06]  /*18e0*/  BRA `(.L_x_82) ;  /* 0x0000000000047947 */ /* 0x000fec0003800000 */
.L_x_80:
[----:B------:R-:W-:-:S07]  /*18f0*/  LEA R0, R5, R0, 0x17 ;  /* 0x0000000005007211 */ /* 0x000fce00078eb8ff */
.L_x_82:
[----:B------:R-:W-:Y:S05]  /*1900*/  BSYNC.RECONVERGENT B2 ;  /* 0x0000000000027941 */ /* 0x000fea0003800200 */
.L_x_79:
[----:B------:R-:W-:Y:S05]  /*1910*/  BRA `(.L_x_83) ;  /* 0x0000000000207947 */ /* 0x000fea0003800000 */
.L_x_78:
[----:B------:R-:W-:-:S04]  /*1920*/  LOP3.LUT R0, R3, 0x80000000, R0, 0x48, !PT ;  /* 0x8000000003007812 */ /* 0x000fc800078e4800 */
[----:B------:R-:W-:Y:S01]  /*1930*/  LOP3.LUT R0, R0, 0x7f800000, RZ, 0xfc, !PT ;  /* 0x7f80000000007812 */ /* 0x000fe200078efcff */
[----:B------:R-:W-:Y:S06]  /*1940*/  BRA `(.L_x_83) ;  /* 0x0000000000147947 */ /* 0x000fec0003800000 */
.L_x_77:
[----:B------:R-:W-:Y:S01]  /*1950*/  LOP3.LUT R0, R3, 0x80000000, R0, 0x48, !PT ;  /* 0x8000000003007812 */ /* 0x000fe200078e4800 */
[----:B------:R-:W-:Y:S06]  /*1960*/  BRA `(.L_x_83) ;  /* 0x00000000000c7947 */ /* 0x000fec0003800000 */
.L_x_76:
[----:B------:R-:W0:Y:S01]  /*1970*/  MUFU.RSQ R0, -QNAN ;  /* 0xffc0000000007908 */ /* 0x000e220000001400 */
[----:B------:R-:W-:Y:S05]  /*1980*/  BRA `(.L_x_83) ;  /* 0x0000000000047947 */ /* 0x000fea0003800000 */
.L_x_75:
[----:B------:R-:W-:-:S07]  /*1990*/  FADD.FTZ R0, R0, R3 ;  /* 0x0000000300007221 */ /* 0x000fce0000010000 */
.L_x_83:
[----:B------:R-:W-:Y:S05]  /*19a0*/  BSYNC.RECONVERGENT B1 ;  /* 0x0000000000017941 */ /* 0x000fea0003800200 */
.L_x_73:
[----:B------:R-:W-:-:S04]  /*19b0*/  HFMA2 R3, -RZ, RZ, 0, 0 ;  /* 0x00000000ff037431 */ /* 0x000fc800000001ff */
[----:B0-----:R-:W-:Y:S05]  /*19c0*/  RET.REL.NODEC R2 `(_ZN7cobraml7kernels9qk_kernelEPfS1_S1_iiii) ;  /* 0xffffffe4028c7950 */ /* 0x001fea0003c3ffff */
.L_x_84:
        /* <DEDUP_REMOVED lines=11> */
.L_x_87:


//--------------------- .nv.shared.reserved.0     --------------------------
	.section	.nv.shared.reserved.0,"aw",@nobits
	.weak		__nv_reservedSMEM_offset_0_alias
	.size		__nv_reservedSMEM_offset_0_alias, 0, 64
	.other		__nv_reservedSMEM_offset_0_alias,@"STO_CUDA_RESERVED_SHARED STV_DEFAULT"
__nv_reservedSMEM_offset_0_alias:
	.zero		0
	.zero		64


//--------------------- .nv.constant0._ZN7cobraml7kernels9pv_kernelEPfS1_S1_iiii --------------------------
	.section	.nv.constant0._ZN7cobraml7kernels9pv_kernelEPfS1_S1_iiii,"a",@progbits
	.sectionflags	@""
	.align	4
.nv.constant0._ZN7cobraml7kernels9pv_kernelEPfS1_S1_iiii:
	.zero		936


//--------------------- .nv.constant0._ZN7cobraml7kernels14softmax_kernelEPfS1_iii --------------------------
	.section	.nv.constant0._ZN7cobraml7kernels14softmax_kernelEPfS1_iii,"a",@progbits
	.sectionflags	@""
	.align	4
.nv.constant0._ZN7cobraml7kernels14softmax_kernelEPfS1_iii:
	.zero		924


//--------------------- .nv.constant0._ZN7cobraml7kernels9qk_kernelEPfS1_S1_iiii --------------------------
	.section	.nv.constant0._ZN7cobraml7kernels9qk_kernelEPfS1_S1_iiii,"a",@progbits
	.sectionflags	@""
	.align	4
.nv.constant0._ZN7cobraml7kernels9qk_kernelEPfS1_S1_iiii:
	.zero		936


//--------------------- SYMBOLS --------------------------

	.type		.nv.reservedSmem.offset0,@object
	.size		.nv.reservedSmem.offset0,0x4
